//
// Generated by NVIDIA NVVM Compiler
//
// Compiler Build ID: CL-36424714
// Cuda compilation tools, release 13.0, V13.0.88
// Based on NVVM 20.0.0
//

.version 9.0
.target sm_100
.address_size 64

	// .globl	_Z3FW1Piii
.extern .shared .align 16 .b8 dist[];

.visible .entry _Z3FW1Piii(
	.param .u64 .ptr .align 1 _Z3FW1Piii_param_0,
	.param .u32 _Z3FW1Piii_param_1,
	.param .u32 _Z3FW1Piii_param_2
)
{
	.reg .pred 	%p<5>;
	.reg .b32 	%r<89>;
	.reg .b64 	%rd<5>;

	ld.param.u64 	%rd2, [_Z3FW1Piii_param_0];
	ld.param.u32 	%r32, [_Z3FW1Piii_param_1];
	ld.param.u32 	%r33, [_Z3FW1Piii_param_2];
	cvta.to.global.u64 	%rd3, %rd2;
	mov.u32 	%r1, %ntid.x;
	mul.lo.s32 	%r34, %r32, %r1;
	mov.u32 	%r35, %tid.y;
	add.s32 	%r36, %r34, %r35;
	mov.u32 	%r2, %tid.x;
	add.s32 	%r37, %r34, %r2;
	mad.lo.s32 	%r38, %r36, %r33, %r37;
	mul.wide.s32 	%rd4, %r38, 4;
	add.s64 	%rd1, %rd3, %rd4;
	ld.global.u32 	%r39, [%rd1];
	mul.lo.s32 	%r3, %r35, %r1;
	add.s32 	%r40, %r3, %r2;
	shl.b32 	%r41, %r40, 2;
	mov.u32 	%r42, dist;
	add.s32 	%r4, %r42, %r41;
	st.shared.u32 	[%r4], %r39;
	bar.sync 	0;
	and.b32  	%r5, %r1, 3;
	setp.lt.u32 	%p1, %r1, 4;
	mov.b32 	%r85, 0;
	@%p1 bra 	$L__BB0_3;
	and.b32  	%r85, %r1, 2044;
	and.b32  	%r43, %r1, -4;
	neg.s32 	%r84, %r43;
	shl.b32 	%r8, %r1, 2;
	shl.b32 	%r44, %r2, 2;
	add.s32 	%r83, %r42, %r44;
	shl.b32 	%r10, %r1, 4;
	shl.b32 	%r11, %r1, 3;
	mul.lo.s32 	%r12, %r1, 12;
	shl.b32 	%r46, %r3, 2;
	add.s32 	%r47, %r46, %r42;
	add.s32 	%r82, %r47, 8;
$L__BB0_2:
	ld.shared.u32 	%r48, [%r4];
	ld.shared.u32 	%r49, [%r82+-8];
	ld.shared.u32 	%r50, [%r83];
	add.s32 	%r51, %r50, %r49;
	min.s32 	%r52, %r48, %r51;
	st.shared.u32 	[%r4], %r52;
	bar.sync 	0;
	ld.shared.u32 	%r53, [%r4];
	ld.shared.u32 	%r54, [%r82+-4];
	add.s32 	%r55, %r83, %r8;
	ld.shared.u32 	%r56, [%r55];
	add.s32 	%r57, %r56, %r54;
	min.s32 	%r58, %r53, %r57;
	st.shared.u32 	[%r4], %r58;
	bar.sync 	0;
	ld.shared.u32 	%r59, [%r4];
	ld.shared.u32 	%r60, [%r82];
	add.s32 	%r61, %r83, %r11;
	ld.shared.u32 	%r62, [%r61];
	add.s32 	%r63, %r62, %r60;
	min.s32 	%r64, %r59, %r63;
	st.shared.u32 	[%r4], %r64;
	bar.sync 	0;
	ld.shared.u32 	%r65, [%r4];
	ld.shared.u32 	%r66, [%r82+4];
	add.s32 	%r67, %r83, %r12;
	ld.shared.u32 	%r68, [%r67];
	add.s32 	%r69, %r68, %r66;
	min.s32 	%r70, %r65, %r69;
	st.shared.u32 	[%r4], %r70;
	bar.sync 	0;
	add.s32 	%r84, %r84, 4;
	add.s32 	%r83, %r83, %r10;
	add.s32 	%r82, %r82, 16;
	setp.ne.s32 	%p2, %r84, 0;
	@%p2 bra 	$L__BB0_2;
$L__BB0_3:
	setp.eq.s32 	%p3, %r5, 0;
	@%p3 bra 	$L__BB0_6;
	mad.lo.s32 	%r71, %r1, %r85, %r2;
	shl.b32 	%r72, %r71, 2;
	add.s32 	%r88, %r42, %r72;
	shl.b32 	%r22, %r1, 2;
	add.s32 	%r74, %r85, %r3;
	shl.b32 	%r75, %r74, 2;
	add.s32 	%r87, %r42, %r75;
	neg.s32 	%r86, %r5;
$L__BB0_5:
	.pragma "nounroll";
	ld.shared.u32 	%r76, [%r4];
	ld.shared.u32 	%r77, [%r87];
	ld.shared.u32 	%r78, [%r88];
	add.s32 	%r79, %r78, %r77;
	min.s32 	%r80, %r76, %r79;
	st.shared.u32 	[%r4], %r80;
	bar.sync 	0;
	add.s32 	%r88, %r88, %r22;
	add.s32 	%r87, %r87, 4;
	add.s32 	%r86, %r86, 1;
	setp.ne.s32 	%p4, %r86, 0;
	@%p4 bra 	$L__BB0_5;
$L__BB0_6:
	ld.shared.u32 	%r81, [%r4];
	st.global.u32 	[%rd1], %r81;
	ret;

}
	// .globl	_Z3FW2Piiii
.visible .entry _Z3FW2Piiii(
	.param .u64 .ptr .align 1 _Z3FW2Piiii_param_0,
	.param .u32 _Z3FW2Piiii_param_1,
	.param .u32 _Z3FW2Piiii_param_2,
	.param .u32 _Z3FW2Piiii_param_3
)
{
	.reg .pred 	%p<6>;
	.reg .b32 	%r<127>;
	.reg .b64 	%rd<9>;

	ld.param.u64 	%rd2, [_Z3FW2Piiii_param_0];
	ld.param.u32 	%r38, [_Z3FW2Piiii_param_1];
	ld.param.u32 	%r39, [_Z3FW2Piiii_param_2];
	ld.param.u32 	%r40, [_Z3FW2Piiii_param_3];
	mov.u32 	%r41, %ctaid.y;
	setp.ne.s32 	%p1, %r41, 0;
	@%p1 bra 	$L__BB1_2;
	mov.u32 	%r45, %ctaid.x;
	add.s32 	%r46, %r45, %r38;
	add.s32 	%r47, %r46, 1;
	rem.u32 	%r119, %r47, %r40;
	mov.u32 	%r118, %r38;
	bra.uni 	$L__BB1_3;
$L__BB1_2:
	mov.u32 	%r42, %ctaid.x;
	add.s32 	%r43, %r42, %r38;
	add.s32 	%r44, %r43, 1;
	rem.u32 	%r118, %r44, %r40;
	mov.u32 	%r119, %r38;
$L__BB1_3:
	cvta.to.global.u64 	%rd3, %rd2;
	mov.u32 	%r5, %ntid.x;
	mov.u32 	%r6, %tid.y;
	mad.lo.s32 	%r49, %r118, %r5, %r6;
	mov.u32 	%r7, %tid.x;
	mad.lo.s32 	%r50, %r119, %r5, %r7;
	mul.lo.s32 	%r51, %r49, %r39;
	mul.lo.s32 	%r8, %r6, %r5;
	add.s32 	%r52, %r8, %r7;
	mul.lo.s32 	%r9, %r5, %r5;
	add.s32 	%r53, %r51, %r50;
	mul.wide.s32 	%rd4, %r53, 4;
	add.s64 	%rd1, %rd3, %rd4;
	ld.global.u32 	%r54, [%rd1];
	shl.b32 	%r55, %r52, 2;
	mov.u32 	%r56, dist;
	add.s32 	%r10, %r56, %r55;
	st.shared.u32 	[%r10], %r54;
	mul.lo.s32 	%r57, %r38, %r5;
	add.s32 	%r58, %r57, %r7;
	add.s32 	%r59, %r58, %r51;
	mul.wide.u32 	%rd5, %r59, 4;
	add.s64 	%rd6, %rd3, %rd5;
	ld.global.u32 	%r60, [%rd6];
	shl.b32 	%r61, %r9, 2;
	add.s32 	%r62, %r10, %r61;
	st.shared.u32 	[%r62], %r60;
	add.s32 	%r63, %r57, %r6;
	mad.lo.s32 	%r64, %r63, %r39, %r50;
	mul.wide.u32 	%rd7, %r64, 4;
	add.s64 	%rd8, %rd3, %rd7;
	ld.global.u32 	%r65, [%rd8];
	add.s32 	%r66, %r62, %r61;
	st.shared.u32 	[%r66], %r65;
	bar.sync 	0;
	and.b32  	%r11, %r5, 3;
	setp.lt.u32 	%p2, %r5, 4;
	mov.b32 	%r123, 0;
	@%p2 bra 	$L__BB1_6;
	and.b32  	%r123, %r5, 2044;
	and.b32  	%r67, %r5, -4;
	neg.s32 	%r122, %r67;
	shl.b32 	%r68, %r5, 3;
	or.b32  	%r69, %r68, 4;
	mul.lo.s32 	%r14, %r5, %r69;
	shl.b32 	%r70, %r7, 2;
	add.s32 	%r121, %r56, %r70;
	shl.b32 	%r16, %r5, 4;
	add.s32 	%r72, %r68, 8;
	mul.lo.s32 	%r17, %r5, %r72;
	add.s32 	%r73, %r68, 12;
	mul.lo.s32 	%r18, %r5, %r73;
	shl.b32 	%r19, %r9, 3;
	add.s32 	%r74, %r6, %r5;
	mul.lo.s32 	%r75, %r5, %r74;
	shl.b32 	%r76, %r75, 2;
	add.s32 	%r77, %r76, %r56;
	add.s32 	%r120, %r77, 8;
$L__BB1_5:
	ld.shared.u32 	%r78, [%r10];
	ld.shared.u32 	%r79, [%r120+-8];
	add.s32 	%r80, %r121, %r19;
	ld.shared.u32 	%r81, [%r80];
	add.s32 	%r82, %r81, %r79;
	min.s32 	%r83, %r78, %r82;
	st.shared.u32 	[%r10], %r83;
	bar.sync 	0;
	ld.shared.u32 	%r84, [%r10];
	ld.shared.u32 	%r85, [%r120+-4];
	add.s32 	%r86, %r121, %r14;
	ld.shared.u32 	%r87, [%r86];
	add.s32 	%r88, %r87, %r85;
	min.s32 	%r89, %r84, %r88;
	st.shared.u32 	[%r10], %r89;
	bar.sync 	0;
	ld.shared.u32 	%r90, [%r10];
	ld.shared.u32 	%r91, [%r120];
	add.s32 	%r92, %r121, %r17;
	ld.shared.u32 	%r93, [%r92];
	add.s32 	%r94, %r93, %r91;
	min.s32 	%r95, %r90, %r94;
	st.shared.u32 	[%r10], %r95;
	bar.sync 	0;
	ld.shared.u32 	%r96, [%r10];
	ld.shared.u32 	%r97, [%r120+4];
	add.s32 	%r98, %r121, %r18;
	ld.shared.u32 	%r99, [%r98];
	add.s32 	%r100, %r99, %r97;
	min.s32 	%r101, %r96, %r100;
	st.shared.u32 	[%r10], %r101;
	bar.sync 	0;
	add.s32 	%r122, %r122, 4;
	add.s32 	%r121, %r121, %r16;
	add.s32 	%r120, %r120, 16;
	setp.ne.s32 	%p3, %r122, 0;
	@%p3 bra 	$L__BB1_5;
$L__BB1_6:
	setp.eq.s32 	%p4, %r11, 0;
	@%p4 bra 	$L__BB1_9;
	shl.b32 	%r102, %r5, 1;
	add.s32 	%r103, %r123, %r102;
	mul.lo.s32 	%r104, %r5, %r103;
	shl.b32 	%r105, %r104, 2;
	shl.b32 	%r106, %r7, 2;
	add.s32 	%r107, %r105, %r106;
	add.s32 	%r126, %r56, %r107;
	shl.b32 	%r29, %r5, 2;
	add.s32 	%r109, %r8, %r9;
	add.s32 	%r110, %r123, %r109;
	shl.b32 	%r111, %r110, 2;
	add.s32 	%r125, %r56, %r111;
	neg.s32 	%r124, %r11;
$L__BB1_8:
	.pragma "nounroll";
	ld.shared.u32 	%r112, [%r10];
	ld.shared.u32 	%r113, [%r125];
	ld.shared.u32 	%r114, [%r126];
	add.s32 	%r115, %r114, %r113;
	min.s32 	%r116, %r112, %r115;
	st.shared.u32 	[%r10], %r116;
	bar.sync 	0;
	add.s32 	%r126, %r126, %r29;
	add.s32 	%r125, %r125, 4;
	add.s32 	%r124, %r124, 1;
	setp.ne.s32 	%p5, %r124, 0;
	@%p5 bra 	$L__BB1_8;
$L__BB1_9:
	ld.shared.u32 	%r117, [%r10];
	st.global.u32 	[%rd1], %r117;
	ret;

}
	// .globl	_Z3FW3Piiiiii
.visible .entry _Z3FW3Piiiiii(
	.param .u64 .ptr .align 1 _Z3FW3Piiiiii_param_0,
	.param .u32 _Z3FW3Piiiiii_param_1,
	.param .u32 _Z3FW3Piiiiii_param_2,
	.param .u32 _Z3FW3Piiiiii_param_3,
	.param .u32 _Z3FW3Piiiiii_param_4,
	.param .u32 _Z3FW3Piiiiii_param_5
)
{
	.reg .pred 	%p<5>;
	.reg .b32 	%r<117>;
	.reg .b64 	%rd<9>;

	ld.param.u64 	%rd2, [_Z3FW3Piiiiii_param_0];
	ld.param.u32 	%r35, [_Z3FW3Piiiiii_param_1];
	ld.param.u32 	%r36, [_Z3FW3Piiiiii_param_2];
	ld.param.u32 	%r37, [_Z3FW3Piiiiii_param_4];
	cvta.to.global.u64 	%rd3, %rd2;
	mov.u32 	%r38, %ctaid.y;
	add.s32 	%r39, %r37, %r38;
	mov.u32 	%r40, %ctaid.x;
	mov.u32 	%r1, %ntid.x;
	mov.u32 	%r2, %tid.y;
	mad.lo.s32 	%r41, %r39, %r1, %r2;
	mov.u32 	%r3, %tid.x;
	mad.lo.s32 	%r42, %r40, %r1, %r3;
	mul.lo.s32 	%r43, %r41, %r36;
	mul.lo.s32 	%r4, %r2, %r1;
	add.s32 	%r44, %r4, %r3;
	mul.lo.s32 	%r5, %r1, %r1;
	add.s32 	%r45, %r43, %r42;
	mul.wide.s32 	%rd4, %r45, 4;
	add.s64 	%rd1, %rd3, %rd4;
	ld.global.u32 	%r46, [%rd1];
	shl.b32 	%r47, %r44, 2;
	mov.u32 	%r48, dist;
	add.s32 	%r6, %r48, %r47;
	st.shared.u32 	[%r6], %r46;
	mul.lo.s32 	%r49, %r35, %r1;
	add.s32 	%r50, %r49, %r3;
	add.s32 	%r51, %r50, %r43;
	mul.wide.u32 	%rd5, %r51, 4;
	add.s64 	%rd6, %rd3, %rd5;
	ld.global.u32 	%r52, [%rd6];
	shl.b32 	%r53, %r5, 2;
	add.s32 	%r54, %r6, %r53;
	st.shared.u32 	[%r54], %r52;
	add.s32 	%r55, %r49, %r2;
	mad.lo.s32 	%r56, %r55, %r36, %r42;
	mul.wide.u32 	%rd7, %r56, 4;
	add.s64 	%rd8, %rd3, %rd7;
	ld.global.u32 	%r57, [%rd8];
	add.s32 	%r58, %r54, %r53;
	st.shared.u32 	[%r58], %r57;
	bar.sync 	0;
	and.b32  	%r7, %r1, 3;
	setp.lt.u32 	%p1, %r1, 4;
	mov.b32 	%r113, 0;
	@%p1 bra 	$L__BB2_3;
	and.b32  	%r113, %r1, 2044;
	and.b32  	%r59, %r1, -4;
	neg.s32 	%r112, %r59;
	shl.b32 	%r60, %r1, 3;
	or.b32  	%r61, %r60, 4;
	mul.lo.s32 	%r10, %r1, %r61;
	shl.b32 	%r62, %r3, 2;
	add.s32 	%r111, %r48, %r62;
	shl.b32 	%r12, %r1, 4;
	add.s32 	%r64, %r60, 8;
	mul.lo.s32 	%r13, %r1, %r64;
	add.s32 	%r65, %r60, 12;
	mul.lo.s32 	%r14, %r1, %r65;
	shl.b32 	%r15, %r5, 3;
	add.s32 	%r66, %r2, %r1;
	mul.lo.s32 	%r67, %r1, %r66;
	shl.b32 	%r68, %r67, 2;
	add.s32 	%r69, %r68, %r48;
	add.s32 	%r110, %r69, 8;
$L__BB2_2:
	ld.shared.u32 	%r70, [%r6];
	ld.shared.u32 	%r71, [%r110+-8];
	add.s32 	%r72, %r111, %r15;
	ld.shared.u32 	%r73, [%r72];
	add.s32 	%r74, %r73, %r71;
	min.s32 	%r75, %r70, %r74;
	st.shared.u32 	[%r6], %r75;
	bar.sync 	0;
	ld.shared.u32 	%r76, [%r6];
	ld.shared.u32 	%r77, [%r110+-4];
	add.s32 	%r78, %r111, %r10;
	ld.shared.u32 	%r79, [%r78];
	add.s32 	%r80, %r79, %r77;
	min.s32 	%r81, %r76, %r80;
	st.shared.u32 	[%r6], %r81;
	bar.sync 	0;
	ld.shared.u32 	%r82, [%r6];
	ld.shared.u32 	%r83, [%r110];
	add.s32 	%r84, %r111, %r13;
	ld.shared.u32 	%r85, [%r84];
	add.s32 	%r86, %r85, %r83;
	min.s32 	%r87, %r82, %r86;
	st.shared.u32 	[%r6], %r87;
	bar.sync 	0;
	ld.shared.u32 	%r88, [%r6];
	ld.shared.u32 	%r89, [%r110+4];
	add.s32 	%r90, %r111, %r14;
	ld.shared.u32 	%r91, [%r90];
	add.s32 	%r92, %r91, %r89;
	min.s32 	%r93, %r88, %r92;
	st.shared.u32 	[%r6], %r93;
	bar.sync 	0;
	add.s32 	%r112, %r112, 4;
	add.s32 	%r111, %r111, %r12;
	add.s32 	%r110, %r110, 16;
	setp.ne.s32 	%p2, %r112, 0;
	@%p2 bra 	$L__BB2_2;
$L__BB2_3:
	setp.eq.s32 	%p3, %r7, 0;
	@%p3 bra 	$L__BB2_6;
	shl.b32 	%r94, %r1, 1;
	add.s32 	%r95, %r113, %r94;
	mul.lo.s32 	%r96, %r1, %r95;
	shl.b32 	%r97, %r96, 2;
	shl.b32 	%r98, %r3, 2;
	add.s32 	%r99, %r97, %r98;
	add.s32 	%r116, %r48, %r99;
	shl.b32 	%r25, %r1, 2;
	add.s32 	%r101, %r4, %r5;
	add.s32 	%r102, %r113, %r101;
	shl.b32 	%r103, %r102, 2;
	add.s32 	%r115, %r48, %r103;
	neg.s32 	%r114, %r7;
$L__BB2_5:
	.pragma "nounroll";
	ld.shared.u32 	%r104, [%r6];
	ld.shared.u32 	%r105, [%r115];
	ld.shared.u32 	%r106, [%r116];
	add.s32 	%r107, %r106, %r105;
	min.s32 	%r108, %r104, %r107;
	st.shared.u32 	[%r6], %r108;
	bar.sync 	0;
	add.s32 	%r116, %r116, %r25;
	add.s32 	%r115, %r115, 4;
	add.s32 	%r114, %r114, 1;
	setp.ne.s32 	%p4, %r114, 0;
	@%p4 bra 	$L__BB2_5;
$L__BB2_6:
	ld.shared.u32 	%r109, [%r6];
	st.global.u32 	[%rd1], %r109;
	ret;

}


// ===== COMPILED SASS (sm_100) =====

	.target	sm_100

	.elftype	@"ET_EXEC"


//--------------------- .note.nv.tkinfo           --------------------------
	.section	.note.nv.tkinfo,"",@"SHT_NOTE"
	.sectionflags	@"SHF_NOTE_NV_TKINFO"
	.tkinfo
        /*0018*/ 	.word	0x00000002
        /*0030*/ 	.string	""
        /*0030*/ 	.string	"ptxas"
        /*0030*/ 	.string	"Cuda compilation tools, release 13.0, V13.0.88"
        /*0030*/ 	.string	"Build cuda_13.0.r13.0/compiler.36424714_0"
        /*0030*/ 	.string	"-arch sm_100 -m 64 "



//--------------------- .note.nv.cuinfo           --------------------------
	.section	.note.nv.cuinfo,"",@"SHT_NOTE"
	.sectionflags	@"SHF_NOTE_NV_CUINFO"
        /*0018*/ 	.short	0x0002
        /*001a*/ 	.short	0x0064
        /*001c*/ 	.short	0x0082
	.zero		2


//--------------------- .nv.info                  --------------------------
	.section	.nv.info,"",@"SHT_CUDA_INFO"
	.align	4


	//----- nvinfo : EIATTR_REGCOUNT
	.align		4
        /*0000*/ 	.byte	0x04, 0x2f
        /*0002*/ 	.short	(.L_1 - .L_0)
	.align		4
.L_0:
        /*0004*/ 	.word	index@(_Z3FW1Piii)
        /*0008*/ 	.word	0x00000014


	//----- nvinfo : EIATTR_FRAME_SIZE
	.align		4
.L_1:
        /*000c*/ 	.byte	0x04, 0x11
        /*000e*/ 	.short	(.L_3 - .L_2)
	.align		4
.L_2:
        /*0010*/ 	.word	index@(_Z3FW1Piii)
        /*0014*/ 	.word	0x00000000


	//----- nvinfo : EIATTR_REGCOUNT
	.align		4
.L_3:
        /*0018*/ 	.byte	0x04, 0x2f
        /*001a*/ 	.short	(.L_5 - .L_4)
	.align		4
.L_4:
        /*001c*/ 	.word	index@(_Z3FW2Piiii)
        /*0020*/ 	.word	0x00000014


	//----- nvinfo : EIATTR_FRAME_SIZE
	.align		4
.L_5:
        /*0024*/ 	.byte	0x04, 0x11
        /*0026*/ 	.short	(.L_7 - .L_6)
	.align		4
.L_6:
        /*0028*/ 	.word	index@(_Z3FW2Piiii)
        /*002c*/ 	.word	0x00000000


	//----- nvinfo : EIATTR_REGCOUNT
	.align		4
.L_7:
        /*0030*/ 	.byte	0x04, 0x2f
        /*0032*/ 	.short	(.L_9 - .L_8)
	.align		4
.L_8:
        /*0034*/ 	.word	index@(_Z3FW3Piiiiii)
        /*0038*/ 	.word	0x00000014


	//----- nvinfo : EIATTR_FRAME_SIZE
	.align		4
.L_9:
        /*003c*/ 	.byte	0x04, 0x11
        /*003e*/ 	.short	(.L_11 - .L_10)
	.align		4
.L_10:
        /*0040*/ 	.word	index@(_Z3FW3Piiiiii)
        /*0044*/ 	.word	0x00000000


	//----- nvinfo : EIATTR_MIN_STACK_SIZE
	.align		4
.L_11:
        /*0048*/ 	.byte	0x04, 0x12
        /*004a*/ 	.short	(.L_13 - .L_12)
	.align		4
.L_12:
        /*004c*/ 	.word	index@(_Z3FW3Piiiiii)
        /*0050*/ 	.word	0x00000000


	//----- nvinfo : EIATTR_MIN_STACK_SIZE
	.align		4
.L_13:
        /*0054*/ 	.byte	0x04, 0x12
        /*0056*/ 	.short	(.L_15 - .L_14)
	.align		4
.L_14:
        /*0058*/ 	.word	index@(_Z3FW2Piiii)
        /*005c*/ 	.word	0x00000000


	//----- nvinfo : EIATTR_MIN_STACK_SIZE
	.align		4
.L_15:
        /*0060*/ 	.byte	0x04, 0x12
        /*0062*/ 	.short	(.L_17 - .L_16)
	.align		4
.L_16:
        /*0064*/ 	.word	index@(_Z3FW1Piii)
        /*0068*/ 	.word	0x00000000
.L_17:


//--------------------- .nv.compat                --------------------------
	.section	.nv.compat,"",@"SHT_CUDA_COMPAT_INFO"
	.align	4
        /*0000*/ 	.byte	0x02, 0x09, 0x00, 0x00, 0x02, 0x02, 0x01, 0x00, 0x02, 0x05, 0x05, 0x00, 0x03, 0x07, 0x01, 0x01
        /*0010*/ 	.byte	0x02, 0x03, 0x00, 0x00, 0x02, 0x06, 0x01, 0x00, 0x04, 0x0b, 0x08, 0x00, 0x09, 0x00, 0x00, 0x00
        /*0020*/ 	.byte	0x00, 0x00, 0x00, 0x00


//--------------------- .nv.info._Z3FW3Piiiiii    --------------------------
	.section	.nv.info._Z3FW3Piiiiii,"",@"SHT_CUDA_INFO"
	.sectionflags	@""
	.align	4


	//----- nvinfo : EIATTR_CUDA_API_VERSION
	.align		4
        /*0000*/ 	.byte	0x04, 0x37
        /*0002*/ 	.short	(.L_19 - .L_18)
.L_18:
        /*0004*/ 	.word	0x00000082


	//----- nvinfo : EIATTR_KPARAM_INFO
	.align		4
.L_19:
        /*0008*/ 	.byte	0x04, 0x17
        /*000a*/ 	.short	(.L_21 - .L_20)
.L_20:
        /*000c*/ 	.word	0x00000000
        /*0010*/ 	.short	0x0005
        /*0012*/ 	.short	0x0018
        /*0014*/ 	.byte	0x00, 0xf0, 0x11, 0x00


	//----- nvinfo : EIATTR_KPARAM_INFO
	.align		4
.L_21:
        /*0018*/ 	.byte	0x04, 0x17
        /*001a*/ 	.short	(.L_23 - .L_22)
.L_22:
        /*001c*/ 	.word	0x00000000
        /*0020*/ 	.short	0x0004
        /*0022*/ 	.short	0x0014
        /*0024*/ 	.byte	0x00, 0xf0, 0x11, 0x00


	//----- nvinfo : EIATTR_KPARAM_INFO
	.align		4
.L_23:
        /*0028*/ 	.byte	0x04, 0x17
        /*002a*/ 	.short	(.L_25 - .L_24)
.L_24:
        /*002c*/ 	.word	0x00000000
        /*0030*/ 	.short	0x0003
        /*0032*/ 	.short	0x0010
        /*0034*/ 	.byte	0x00, 0xf0, 0x11, 0x00


	//----- nvinfo : EIATTR_KPARAM_INFO
	.align		4
.L_25:
        /*0038*/ 	.byte	0x04, 0x17
        /*003a*/ 	.short	(.L_27 - .L_26)
.L_26:
        /*003c*/ 	.word	0x00000000
        /*0040*/ 	.short	0x0002
        /*0042*/ 	.short	0x000c
        /*0044*/ 	.byte	0x00, 0xf0, 0x11, 0x00


	//----- nvinfo : EIATTR_KPARAM_INFO
	.align		4
.L_27:
        /*0048*/ 	.byte	0x04, 0x17
        /*004a*/ 	.short	(.L_29 - .L_28)
.L_28:
        /*004c*/ 	.word	0x00000000
        /*0050*/ 	.short	0x0001
        /*0052*/ 	.short	0x0008
        /*0054*/ 	.byte	0x00, 0xf0, 0x11, 0x00


	//----- nvinfo : EIATTR_KPARAM_INFO
	.align		4
.L_29:
        /*0058*/ 	.byte	0x04, 0x17
        /*005a*/ 	.short	(.L_31 - .L_30)
.L_30:
        /*005c*/ 	.word	0x00000000
        /*0060*/ 	.short	0x0000
        /*0062*/ 	.short	0x0000
        /*0064*/ 	.byte	0x00, 0xf5, 0x21, 0x00


	//----- nvinfo : EIATTR_SPARSE_MMA_MASK
	.align		4
.L_31:
        /*0068*/ 	.byte	0x03, 0x50
        /*006a*/ 	.short	0x0000


	//----- nvinfo : EIATTR_MAXREG_COUNT
	.align		4
        /*006c*/ 	.byte	0x03, 0x1b
        /*006e*/ 	.short	0x00ff


	//----- nvinfo : EIATTR_NUM_BARRIERS
	.align		4
        /*0070*/ 	.byte	0x02, 0x4c
        /*0072*/ 	.byte	0x01
	.zero		1


	//----- nvinfo : EIATTR_MERCURY_ISA_VERSION
	.align		4
        /*0074*/ 	.byte	0x03, 0x5f
        /*0076*/ 	.short	0x0101


	//----- nvinfo : EIATTR_VRC_CTA_INIT_COUNT
	.align		4
        /*0078*/ 	.byte	0x02, 0x4a
	.zero		1
	.zero		1


	//----- nvinfo : EIATTR_EXIT_INSTR_OFFSETS
	.align		4
        /*007c*/ 	.byte	0x04, 0x1c
        /*007e*/ 	.short	(.L_33 - .L_32)


	//   ....[0]....
.L_32:
        /*0080*/ 	.word	0x000011d0


	//----- nvinfo : EIATTR_CBANK_PARAM_SIZE
	.align		4
.L_33:
        /*0084*/ 	.byte	0x03, 0x19
        /*0086*/ 	.short	0x001c


	//----- nvinfo : EIATTR_PARAM_CBANK
	.align		4
        /*0088*/ 	.byte	0x04, 0x0a
        /*008a*/ 	.short	(.L_35 - .L_34)
	.align		4
.L_34:
        /*008c*/ 	.word	index@(.nv.constant0._Z3FW3Piiiiii)
        /*0090*/ 	.short	0x0380
        /*0092*/ 	.short	0x001c


	//----- nvinfo : EIATTR_SW_WAR
	.align		4
.L_35:
        /*0094*/ 	.byte	0x04, 0x36
        /*0096*/ 	.short	(.L_37 - .L_36)
.L_36:
        /*0098*/ 	.word	0x00000008
.L_37:


//--------------------- .nv.info._Z3FW2Piiii      --------------------------
	.section	.nv.info._Z3FW2Piiii,"",@"SHT_CUDA_INFO"
	.sectionflags	@""
	.align	4


	//----- nvinfo : EIATTR_CUDA_API_VERSION
	.align		4
        /*0000*/ 	.byte	0x04, 0x37
        /*0002*/ 	.short	(.L_39 - .L_38)
.L_38:
        /*0004*/ 	.word	0x00000082


	//----- nvinfo : EIATTR_KPARAM_INFO
	.align		4
.L_39:
        /*0008*/ 	.byte	0x04, 0x17
        /*000a*/ 	.short	(.L_41 - .L_40)
.L_40:
        /*000c*/ 	.word	0x00000000
        /*0010*/ 	.short	0x0003
        /*0012*/ 	.short	0x0010
        /*0014*/ 	.byte	0x00, 0xf0, 0x11, 0x00


	//----- nvinfo : EIATTR_KPARAM_INFO
	.align		4
.L_41:
        /*0018*/ 	.byte	0x04, 0x17
        /*001a*/ 	.short	(.L_43 - .L_42)
.L_42:
        /*001c*/ 	.word	0x00000000
        /*0020*/ 	.short	0x0002
        /*0022*/ 	.short	0x000c
        /*0024*/ 	.byte	0x00, 0xf0, 0x11, 0x00


	//----- nvinfo : EIATTR_KPARAM_INFO
	.align		4
.L_43:
        /*0028*/ 	.byte	0x04, 0x17
        /*002a*/ 	.short	(.L_45 - .L_44)
.L_44:
        /*002c*/ 	.word	0x00000000
        /*0030*/ 	.short	0x0001
        /*0032*/ 	.short	0x0008
        /*0034*/ 	.byte	0x00, 0xf0, 0x11, 0x00


	//----- nvinfo : EIATTR_KPARAM_INFO
	.align		4
.L_45:
        /*0038*/ 	.byte	0x04, 0x17
        /*003a*/ 	.short	(.L_47 - .L_46)
.L_46:
        /*003c*/ 	.word	0x00000000
        /*0040*/ 	.short	0x0000
        /*0042*/ 	.short	0x0000
        /*0044*/ 	.byte	0x00, 0xf5, 0x21, 0x00


	//----- nvinfo : EIATTR_SPARSE_MMA_MASK
	.align		4
.L_47:
        /*0048*/ 	.byte	0x03, 0x50
        /*004a*/ 	.short	0x0000


	//----- nvinfo : EIATTR_MAXREG_COUNT
	.align		4
        /*004c*/ 	.byte	0x03, 0x1b
        /*004e*/ 	.short	0x00ff


	//----- nvinfo : EIATTR_NUM_BARRIERS
	.align		4
        /*0050*/ 	.byte	0x02, 0x4c
        /*0052*/ 	.byte	0x01
	.zero		1


	//----- nvinfo : EIATTR_MERCURY_ISA_VERSION
	.align		4
        /*0054*/ 	.byte	0x03, 0x5f
        /*0056*/ 	.short	0x0101


	//----- nvinfo : EIATTR_VRC_CTA_INIT_COUNT
	.align		4
        /*0058*/ 	.byte	0x02, 0x4a
	.zero		1
	.zero		1


	//----- nvinfo : EIATTR_EXIT_INSTR_OFFSETS
	.align		4
        /*005c*/ 	.byte	0x04, 0x1c
        /*005e*/ 	.short	(.L_49 - .L_48)


	//   ....[0]....
.L_48:
        /*0060*/ 	.word	0x000014f0


	//----- nvinfo : EIATTR_CBANK_PARAM_SIZE
	.align		4
.L_49:
        /*0064*/ 	.byte	0x03, 0x19
        /*0066*/ 	.short	0x0014


	//----- nvinfo : EIATTR_PARAM_CBANK
	.align		4
        /*0068*/ 	.byte	0x04, 0x0a
        /*006a*/ 	.short	(.L_51 - .L_50)
	.align		4
.L_50:
        /*006c*/ 	.word	index@(.nv.constant0._Z3FW2Piiii)
        /*0070*/ 	.short	0x0380
        /*0072*/ 	.short	0x0014


	//----- nvinfo : EIATTR_SW_WAR
	.align		4
.L_51:
        /*0074*/ 	.byte	0x04, 0x36
        /*0076*/ 	.short	(.L_53 - .L_52)
.L_52:
        /*0078*/ 	.word	0x00000008
.L_53:


//--------------------- .nv.info._Z3FW1Piii       --------------------------
	.section	.nv.info._Z3FW1Piii,"",@"SHT_CUDA_INFO"
	.sectionflags	@""
	.align	4


	//----- nvinfo : EIATTR_CUDA_API_VERSION
	.align		4
        /*0000*/ 	.byte	0x04, 0x37
        /*0002*/ 	.short	(.L_55 - .L_54)
.L_54:
        /*0004*/ 	.word	0x00000082


	//----- nvinfo : EIATTR_KPARAM_INFO
	.align		4
.L_55:
        /*0008*/ 	.byte	0x04, 0x17
        /*000a*/ 	.short	(.L_57 - .L_56)
.L_56:
        /*000c*/ 	.word	0x00000000
        /*0010*/ 	.short	0x0002
        /*0012*/ 	.short	0x000c
        /*0014*/ 	.byte	0x00, 0xf0, 0x11, 0x00


	//----- nvinfo : EIATTR_KPARAM_INFO
	.align		4
.L_57:
        /*0018*/ 	.byte	0x04, 0x17
        /*001a*/ 	.short	(.L_59 - .L_58)
.L_58:
        /*001c*/ 	.word	0x00000000
        /*0020*/ 	.short	0x0001
        /*0022*/ 	.short	0x0008
        /*0024*/ 	.byte	0x00, 0xf0, 0x11, 0x00


	//----- nvinfo : EIATTR_KPARAM_INFO
	.align		4
.L_59:
        /*0028*/ 	.byte	0x04, 0x17
        /*002a*/ 	.short	(.L_61 - .L_60)
.L_60:
        /*002c*/ 	.word	0x00000000
        /*0030*/ 	.short	0x0000
        /*0032*/ 	.short	0x0000
        /*0034*/ 	.byte	0x00, 0xf5, 0x21, 0x00


	//----- nvinfo : EIATTR_SPARSE_MMA_MASK
	.align		4
.L_61:
        /*0038*/ 	.byte	0x03, 0x50
        /*003a*/ 	.short	0x0000


	//----- nvinfo : EIATTR_MAXREG_COUNT
	.align		4
        /*003c*/ 	.byte	0x03, 0x1b
        /*003e*/ 	.short	0x00ff


	//----- nvinfo : EIATTR_NUM_BARRIERS
	.align		4
        /*0040*/ 	.byte	0x02, 0x4c
        /*0042*/ 	.byte	0x01
	.zero		1


	//----- nvinfo : EIATTR_MERCURY_ISA_VERSION
	.align		4
        /*0044*/ 	.byte	0x03, 0x5f
        /*0046*/ 	.short	0x0101


	//----- nvinfo : EIATTR_VRC_CTA_INIT_COUNT
	.align		4
        /*0048*/ 	.byte	0x02, 0x4a
	.zero		1
	.zero		1


	//----- nvinfo : EIATTR_EXIT_INSTR_OFFSETS
	.align		4
        /*004c*/ 	.byte	0x04, 0x1c
        /*004e*/ 	.short	(.L_63 - .L_62)


	//   ....[0]....
.L_62:
        /*0050*/ 	.word	0x000010d0


	//----- nvinfo : EIATTR_CBANK_PARAM_SIZE
	.align		4
.L_63:
        /*0054*/ 	.byte	0x03, 0x19
        /*0056*/ 	.short	0x0010


	//----- nvinfo : EIATTR_PARAM_CBANK
	.align		4
        /*0058*/ 	.byte	0x04, 0x0a
        /*005a*/ 	.short	(.L_65 - .L_64)
	.align		4
.L_64:
        /*005c*/ 	.word	index@(.nv.constant0._Z3FW1Piii)
        /*0060*/ 	.short	0x0380
        /*0062*/ 	.short	0x0010


	//----- nvinfo : EIATTR_SW_WAR
	.align		4
.L_65:
        /*0064*/ 	.byte	0x04, 0x36
        /*0066*/ 	.short	(.L_67 - .L_66)
.L_66:
        /*0068*/ 	.word	0x00000008
.L_67:


//--------------------- .nv.callgraph             --------------------------
	.section	.nv.callgraph,"",@"SHT_CUDA_CALLGRAPH"
	.align	4
	.sectionentsize	8
	.align		4
        /*0000*/ 	.word	0x00000000
	.align		4
        /*0004*/ 	.word	0xffffffff
	.align		4
        /*0008*/ 	.word	0x00000000
	.align		4
        /*000c*/ 	.word	0xfffffffe
	.align		4
        /*0010*/ 	.word	0x00000000
	.align		4
        /*0014*/ 	.word	0xfffffffd
	.align		4
        /*0018*/ 	.word	0x00000000
	.align		4
        /*001c*/ 	.word	0xfffffffc


//--------------------- .text._Z3FW3Piiiiii       --------------------------
	.section	.text._Z3FW3Piiiiii,"ax",@progbits
	.align	128
        .global         _Z3FW3Piiiiii
        .type           _Z3FW3Piiiiii,@function
        .size           _Z3FW3Piiiiii,(.L_x_26 - _Z3FW3Piiiiii)
        .other          _Z3FW3Piiiiii,@"STO_CUDA_ENTRY STV_DEFAULT"
_Z3FW3Piiiiii:
.text._Z3FW3Piiiiii:
[----:B------:R-:W-:Y:S01]  /*0000*/  LDC R1, c[0x0][0x37c] ;  /* 0x0000df00ff017b82 */ /* 0x000fe20000000800 */
[----:B------:R-:W0:Y:S07]  /*0010*/  S2R R5, SR_TID.Y ;  /* 0x0000000000057919 */ /* 0x000e2e0000002200 */
[----:B------:R-:W1:Y:S01]  /*0020*/  S2UR UR4, SR_CTAID.Y ;  /* 0x00000000000479c3 */ /* 0x000e620000002600 */
[----:B------:R-:W2:Y:S01]  /*0030*/  LDCU UR11, c[0x0][0x360] ;  /* 0x00006c00ff0b77ac */ /* 0x000ea20008000800 */
[----:B------:R-:W3:Y:S01]  /*0040*/  S2R R0, SR_TID.X ;  /* 0x0000000000007919 */ /* 0x000ee20000002100 */
[----:B------:R-:W1:Y:S05]  /*0050*/  LDCU UR5, c[0x0][0x394] ;  /* 0x00007280ff0577ac */ /* 0x000e6a0008000800 */
[----:B------:R-:W0:Y:S01]  /*0060*/  LDC R7, c[0x0][0x360] ;  /* 0x0000d800ff077b82 */ /* 0x000e220000000800 */
[----:B------:R-:W4:Y:S07]  /*0070*/  LDCU.64 UR12, c[0x0][0x358] ;  /* 0x00006b00ff0c77ac */ /* 0x000f2e0008000a00 */
[----:B------:R-:W3:Y:S08]  /*0080*/  S2UR UR6, SR_CTAID.X ;  /* 0x00000000000679c3 */ /* 0x000ef00000002500 */
[----:B------:R-:W2:Y:S01]  /*0090*/  LDC.64 R8, c[0x0][0x388] ;  /* 0x0000e200ff087b82 */ /* 0x000ea20000000a00 */
[----:B-1----:R-:W-:-:S07]  /*00a0*/  UIADD3 UR4, UPT, UPT, UR4, UR5, URZ ;  /* 0x0000000504047290 */ /* 0x002fce000fffe0ff */
[----:B------:R-:W1:Y:S01]  /*00b0*/  LDC.64 R12, c[0x0][0x380] ;  /* 0x0000e000ff0c7b82 */ /* 0x000e620000000a00 */
[C-C-:B0-----:R-:W-:Y:S02]  /*00c0*/  IMAD R2, R7.reuse, UR4, R5.reuse ;  /* 0x0000000407027c24 */ /* 0x141fe4000f8e0205 */
[--C-:B---3--:R-:W-:Y:S02]  /*00d0*/  IMAD R4, R7, UR6, R0.reuse ;  /* 0x0000000607047c24 */ /* 0x108fe4000f8e0200 */
[C---:B--2---:R-:W-:Y:S02]  /*00e0*/  IMAD R6, R8.reuse, UR11, R0 ;  /* 0x0000000b08067c24 */ /* 0x044fe4000f8e0200 */
[----:B------:R-:W-:Y:S02]  /*00f0*/  IMAD R8, R8, UR11, R5 ;  /* 0x0000000b08087c24 */ /* 0x000fe4000f8e0205 */
[CC--:B------:R-:W-:Y:S02]  /*0100*/  IMAD R3, R2.reuse, R9.reuse, R4 ;  /* 0x0000000902037224 */ /* 0x0c0fe400078e0204 */
[----:B------:R-:W-:-:S02]  /*0110*/  IMAD R11, R2, R9, R6 ;  /* 0x00000009020b7224 */ /* 0x000fc400078e0206 */
[----:B------:R-:W-:Y:S02]  /*0120*/  IMAD R9, R8, R9, R4 ;  /* 0x0000000908097224 */ /* 0x000fe400078e0204 */
[----:B-1----:R-:W-:-:S04]  /*0130*/  IMAD.WIDE R2, R3, 0x4, R12 ;  /* 0x0000000403027825 */ /* 0x002fc800078e020c */
[--C-:B------:R-:W-:Y:S01]  /*0140*/  IMAD.WIDE.U32 R10, R11, 0x4, R12.reuse ;  /* 0x000000040b0a7825 */ /* 0x100fe200078e000c */
[----:B----4-:R-:W2:Y:S03]  /*0150*/  LDG.E R15, desc[UR12][R2.64] ;  /* 0x0000000c020f7981 */ /* 0x010ea6000c1e1900 */
[----:B------:R-:W-:Y:S02]  /*0160*/  IMAD.WIDE.U32 R12, R9, 0x4, R12 ;  /* 0x00000004090c7825 */ /* 0x000fe400078e000c */
[----:B------:R-:W3:Y:S04]  /*0170*/  LDG.E R10, desc[UR12][R10.64] ;  /* 0x0000000c0a0a7981 */ /* 0x000ee8000c1e1900 */
[----:B------:R-:W4:Y:S01]  /*0180*/  LDG.E R12, desc[UR12][R12.64] ;  /* 0x0000000c0c0c7981 */ /* 0x000f22000c1e1900 */
[----:B------:R-:W0:Y:S01]  /*0190*/  S2UR UR5, SR_CgaCtaId ;  /* 0x00000000000579c3 */ /* 0x000e220000008800 */
[----:B------:R-:W-:Y:S01]  /*01a0*/  UMOV UR4, 0x400 ;  /* 0x0000040000047882 */ /* 0x000fe20000000000 */
[----:B------:R-:W-:-:S02]  /*01b0*/  UIMAD UR6, UR11, UR11, URZ ;  /* 0x0000000b0b0672a4 */ /* 0x000fc4000f8e02ff */
[----:B------:R-:W-:-:S04]  /*01c0*/  IMAD R4, R5, UR11, R0 ;  /* 0x0000000b05047c24 */ /* 0x000fc8000f8e0200 */
[----:B------:R-:W-:Y:S01]  /*01d0*/  IMAD.U32 R9, RZ, RZ, UR6 ;  /* 0x00000006ff097e24 */ /* 0x000fe2000f8e00ff */
[----:B0-----:R-:W-:-:S06]  /*01e0*/  ULEA UR5, UR5, UR4, 0x18 ;  /* 0x0000000405057291 */ /* 0x001fcc000f8ec0ff */
[----:B------:R-:W-:-:S05]  /*01f0*/  LEA R4, R4, UR5, 0x2 ;  /* 0x0000000504047c11 */ /* 0x000fca000f8e10ff */
[----:B------:R-:W-:-:S04]  /*0200*/  IMAD R6, R9, 0x4, R4 ;  /* 0x0000000409067824 */ /* 0x000fc800078e0204 */
[----:B------:R-:W-:Y:S01]  /*0210*/  IMAD R17, R9, 0x4, R6 ;  /* 0x0000000409117824 */ /* 0x000fe200078e0206 */
[----:B------:R-:W-:Y:S02]  /*0220*/  UISETP.GE.U32.AND UP0, UPT, UR11, 0x4, UPT ;  /* 0x000000040b00788c */ /* 0x000fe4000bf06070 */
[----:B------:R-:W-:Y:S01]  /*0230*/  ULOP3.LUT UR6, UR11, 0x3, URZ, 0xc0, !UPT ;  /* 0x000000030b067892 */ /* 0x000fe2000f8ec0ff */
[----:B------:R-:W-:Y:S01]  /*0240*/  UMOV UR4, URZ ;  /* 0x000000ff00047c82 */ /* 0x000fe20008000000 */
[----:B--2---:R0:W-:Y:S04]  /*0250*/  STS [R4], R15 ;  /* 0x0000000f04007388 */ /* 0x0041e80000000800 */
[----:B---3--:R0:W-:Y:S04]  /*0260*/  STS [R6], R10 ;  /* 0x0000000a06007388 */ /* 0x0081e80000000800 */
[----:B----4-:R0:W-:Y:S01]  /*0270*/  STS [R17], R12 ;  /* 0x0000000c11007388 */ /* 0x0101e20000000800 */
[----:B------:R-:W-:Y:S06]  /*0280*/  BAR.SYNC.DEFER_BLOCKING 0x0 ;  /* 0x0000000000007b1d */ /* 0x000fec0000010000 */
[----:B------:R-:W-:Y:S05]  /*0290*/  BRA.U !UP0, `(.L_x_0) ;  /* 0x0000000d08707547 */ /* 0x000fea000b800000 */
[----:B------:R-:W-:Y:S02]  /*02a0*/  ULOP3.LUT UR7, UR11, 0xfffffffc, URZ, 0xc0, !UPT ;  /* 0xfffffffc0b077892 */ /* 0x000fe4000f8ec0ff */
[----:B0-----:R-:W-:Y:S01]  /*02b0*/  VIADD R6, R5, UR11 ;  /* 0x0000000b05067c36 */ /* 0x001fe20008000000 */
[----:B------:R-:W-:Y:S01]  /*02c0*/  USHF.L.U32 UR8, UR11, 0x3, URZ ;  /* 0x000000030b087899 */ /* 0x000fe200080006ff */
[----:B------:R-:W-:Y:S01]  /*02d0*/  LEA R8, R0, UR5, 0x2 ;  /* 0x0000000500087c11 */ /* 0x000fe2000f8e10ff */
[----:B------:R-:W-:Y:S01]  /*02e0*/  UIADD3 UR7, UPT, UPT, -UR7, URZ, URZ ;  /* 0x000000ff07077290 */ /* 0x000fe2000fffe1ff */
[----:B------:R-:W-:Y:S01]  /*02f0*/  IMAD R6, R6, UR11, RZ ;  /* 0x0000000b06067c24 */ /* 0x000fe2000f8e02ff */
[----:B------:R-:W-:Y:S02]  /*0300*/  UIADD3 UR9, UPT, UPT, UR8, 0x4, URZ ;  /* 0x0000000408097890 */ /* 0x000fe4000fffe0ff */
[----:B------:R-:W-:Y:S02]  /*0310*/  UISETP.GE.AND UP0, UPT, UR7, URZ, UPT ;  /* 0x000000ff0700728c */ /* 0x000fe4000bf06270 */
[----:B------:R-:W-:Y:S01]  /*0320*/  LEA R6, R6, UR5, 0x2 ;  /* 0x0000000506067c11 */ /* 0x000fe2000f8e10ff */
[----:B------:R-:W-:-:S02]  /*0330*/  UIADD3 UR10, UPT, UPT, UR8, 0x8, URZ ;  /* 0x00000008080a7890 */ /* 0x000fc4000fffe0ff */
[----:B------:R-:W-:Y:S02]  /*0340*/  UIADD3 UR8, UPT, UPT, UR8, 0xc, URZ ;  /* 0x0000000c08087890 */ /* 0x000fe4000fffe0ff */
[----:B------:R-:W-:Y:S01]  /*0350*/  VIADD R6, R6, 0x8 ;  /* 0x0000000806067836 */ /* 0x000fe20000000000 */
[----:B------:R-:W-:Y:S02]  /*0360*/  ULOP3.LUT UR4, UR11, 0x7fc, URZ, 0xc0, !UPT ;  /* 0x000007fc0b047892 */ /* 0x000fe4000f8ec0ff */
[----:B------:R-:W-:Y:S02]  /*0370*/  UIMAD UR9, UR9, UR11, URZ ;  /* 0x0000000b090972a4 */ /* 0x000fe4000f8e02ff */
[----:B------:R-:W-:Y:S02]  /*0380*/  UIMAD UR10, UR10, UR11, URZ ;  /* 0x0000000b0a0a72a4 */ /* 0x000fe4000f8e02ff */
[----:B------:R-:W-:Y:S01]  /*0390*/  UIMAD UR8, UR8, UR11, URZ ;  /* 0x0000000b080872a4 */ /* 0x000fe2000f8e02ff */
[----:B------:R-:W-:Y:S11]  /*03a0*/  BRA.U UP0, `(.L_x_1) ;  /* 0x0000000900b47547 */ /* 0x000ff6000b800000 */
[----:B------:R-:W-:Y:S02]  /*03b0*/  UIADD3 UR14, UPT, UPT, -UR7, URZ, URZ ;  /* 0x000000ff070e7290 */ /* 0x000fe4000fffe1ff */
[----:B------:R-:W-:Y:S02]  /*03c0*/  UPLOP3.LUT UP0, UPT, UPT, UPT, UPT, 0x80, 0x8 ;  /* 0x000000000008789c */ /* 0x000fe40003f0f070 */
[----:B------:R-:W-:-:S09]  /*03d0*/  UISETP.GT.AND UP1, UPT, UR14, 0xc, UPT ;  /* 0x0000000c0e00788c */ /* 0x000fd2000bf24270 */
[----:B------:R-:W-:Y:S05]  /*03e0*/  BRA.U !UP1, `(.L_x_2) ;  /* 0x0000000509b47547 */ /* 0x000fea000b800000 */
[----:B------:R-:W-:-:S11]  /*03f0*/  UPLOP3.LUT UP0, UPT, UPT, UPT, UPT, 0x40, 0x4 ;  /* 0x000000000004789c */ /* 0x000fd60003f0e870 */
.L_x_3:
[----:B------:R-:W-:Y:S01]  /*0400*/  IMAD R12, R9, 0x8, R8 ;  /* 0x00000008090c7824 */ /* 0x000fe200078e0208 */
[----:B------:R-:W-:Y:S01]  /*0410*/  LDS R10, [R4] ;  /* 0x00000000040a7984 */ /* 0x000fe20000000800 */
[----:B------:R-:W-:-:S03]  /*0420*/  UIADD3 UR7, UPT, UPT, UR7, 0x10, URZ ;  /* 0x0000001007077890 */ /* 0x000fc6000fffe0ff */
[----:B------:R-:W-:Y:S01]  /*0430*/  LDS R11, [R6+-0x8] ;  /* 0xfffff800060b7984 */ /* 0x000fe20000000800 */
[----:B------:R-:W-:-:S03]  /*0440*/  UISETP.GE.AND UP1, UPT, UR7, -0xc, UPT ;  /* 0xfffffff40700788c */ /* 0x000fc6000bf26270 */
[----:B0-----:R-:W0:Y:S02]  /*0450*/  LDS R12, [R12] ;  /* 0x000000000c0c7984 */ /* 0x001e240000000800 */
[----:B0-----:R-:W-:-:S05]  /*0460*/  VIADDMNMX R11, R12, R11, R10, PT ;  /* 0x0000000b0c0b7246 */ /* 0x001fca000380010a */
[----:B------:R-:W-:Y:S01]  /*0470*/  STS [R4], R11 ;  /* 0x0000000b04007388 */ /* 0x000fe20000000800 */
[----:B------:R-:W-:Y:S06]  /*0480*/  BAR.SYNC.DEFER_BLOCKING 0x0 ;  /* 0x0000000000007b1d */ /* 0x000fec0000010000 */
[----:B------:R-:W-:Y:S04]  /*0490*/  LDS R10, [R4] ;  /* 0x00000000040a7984 */ /* 0x000fe80000000800 */
[----:B------:R-:W-:Y:S04]  /*04a0*/  LDS R13, [R6+-0x4] ;  /* 0xfffffc00060d7984 */ /* 0x000fe80000000800 */
[----:B------:R-:W0:Y:S02]  /*04b0*/  LDS R14, [R8+UR9] ;  /* 0x00000009080e7984 */ /* 0x000e240008000800 */
[----:B0-----:R-:W-:-:S02]  /*04c0*/  VIADDMNMX R13, R14, R13, R10, PT ;  /* 0x0000000d0e0d7246 */ /* 0x001fc4000380010a */
[----:B------:R-:W-:-:S03]  /*04d0*/  LEA R14, R7, R8, 0x4 ;  /* 0x00000008070e7211 */ /* 0x000fc600078e20ff */
[----:B------:R-:W-:Y:S01]  /*04e0*/  STS [R4], R13 ;  /* 0x0000000d04007388 */ /* 0x000fe20000000800 */
[----:B------:R-:W-:Y:S06]  /*04f0*/  BAR.SYNC.DEFER_BLOCKING 0x0 ;  /* 0x0000000000007b1d */ /* 0x000fec0000010000 */
[----:B------:R-:W-:Y:S04]  /*0500*/  LDS R10, [R4] ;  /* 0x00000000040a7984 */ /* 0x000fe80000000800 */
[----:B------:R-:W-:Y:S04]  /*0510*/  LDS R15, [R6] ;  /* 0x00000000060f7984 */ /* 0x000fe80000000800 */
[----:B------:R-:W0:Y:S02]  /*0520*/  LDS R12, [R8+UR10] ;  /* 0x0000000a080c7984 */ /* 0x000e240008000800 */
[----:B0-----:R-:W-:-:S05]  /*0530*/  VIADDMNMX R15, R12, R15, R10, PT ;  /* 0x0000000f0c0f7246 */ /* 0x001fca000380010a */
[----:B------:R-:W-:Y:S01]  /*0540*/  STS [R4], R15 ;  /* 0x0000000f04007388 */ /* 0x000fe20000000800 */
[----:B------:R-:W-:Y:S06]  /*0550*/  BAR.SYNC.DEFER_BLOCKING 0x0 ;  /* 0x0000000000007b1d */ /* 0x000fec0000010000 */
[----:B------:R-:W-:Y:S04]  /*0560*/  LDS R10, [R4] ;  /* 0x00000000040a7984 */ /* 0x000fe80000000800 */
[----:B------:R-:W-:Y:S04]  /*0570*/  LDS R11, [R6+0x4] ;  /* 0x00000400060b7984 */ /* 0x000fe80000000800 */
[----:B------:R-:W0:Y:S02]  /*0580*/  LDS R12, [R8+UR8] ;  /* 0x00000008080c7984 */ /* 0x000e240008000800 */
[----:B0-----:R-:W-:Y:S01]  /*0590*/  VIADDMNMX R11, R12, R11, R10, PT ;  /* 0x0000000b0c0b7246 */ /* 0x001fe2000380010a */
[----:B------:R-:W-:-:S04]  /*05a0*/  IMAD R12, R9, 0x8, R14 ;  /* 0x00000008090c7824 */ /* 0x000fc800078e020e */
[----:B------:R-:W-:Y:S01]  /*05b0*/  STS [R4], R11 ;  /* 0x0000000b04007388 */ /* 0x000fe20000000800 */
[----:B------:R-:W-:Y:S06]  /*05c0*/  BAR.SYNC.DEFER_BLOCKING 0x0 ;  /* 0x0000000000007b1d */ /* 0x000fec0000010000 */
[----:B------:R-:W-:Y:S04]  /*05d0*/  LDS R12, [R12] ;  /* 0x000000000c0c7984 */ /* 0x000fe80000000800 */
[----:B------:R-:W-:Y:S04]  /*05e0*/  LDS R10, [R4] ;  /* 0x00000000040a7984 */ /* 0x000fe80000000800 */
[----:B------:R-:W0:Y:S02]  /*05f0*/  LDS R13, [R6+0x8] ;  /* 0x00000800060d7984 */ /* 0x000e240000000800 */
[----:B0-----:R-:W-:Y:S01]  /*0600*/  VIADDMNMX R13, R12, R13, R10, PT ;  /* 0x0000000d0c0d7246 */ /* 0x001fe2000380010a */
[----:B------:R-:W-:-:S04]  /*0610*/  IMAD R12, R7, 0x10, R14 ;  /* 0x00000010070c7824 */ /* 0x000fc800078e020e */
[----:B------:R-:W-:Y:S01]  /*0620*/  STS [R4], R13 ;  /* 0x0000000d04007388 */ /* 0x000fe20000000800 */
[----:B------:R-:W-:Y:S06]  /*0630*/  BAR.SYNC.DEFER_BLOCKING 0x0 ;  /* 0x0000000000007b1d */ /* 0x000fec0000010000 */
[----:B------:R-:W-:Y:S04]  /*0640*/  LDS R8, [R4] ;  /* 0x0000000004087984 */ /* 0x000fe80000000800 */
[----:B------:R-:W-:Y:S04]  /*0650*/  LDS R15, [R6+0xc] ;  /* 0x00000c00060f7984 */ /* 0x000fe80000000800 */
[----:B------:R-:W0:Y:S02]  /*0660*/  LDS R10, [R14+UR9] ;  /* 0x000000090e0a7984 */ /* 0x000e240008000800 */
[----:B0-----:R-:W-:-:S05]  /*0670*/  VIADDMNMX R15, R10, R15, R8, PT ;  /* 0x0000000f0a0f7246 */ /* 0x001fca0003800108 */
        /* <DEDUP_REMOVED lines=60> */
[----:B------:R0:W-:Y:S04]  /*0a40*/  LDS R13, [R6+0x34] ;  /* 0x00003400060d7984 */ /* 0x0001e80000000800 */
[----:B------:R-:W1:Y:S01]  /*0a50*/  LDS R12, [R10+UR8] ;  /* 0x000000080a0c7984 */ /* 0x000e620008000800 */
[----:B0-----:R-:W-:Y:S01]  /*0a60*/  VIADD R6, R6, 0x40 ;  /* 0x0000004006067836 */ /* 0x001fe20000000000 */
[----:B-1----:R-:W-:-:S02]  /*0a70*/  VIADDMNMX R13, R12, R13, R8, PT ;  /* 0x0000000d0c0d7246 */ /* 0x002fc40003800108 */
[----:B------:R-:W-:-:S03]  /*0a80*/  LEA R8, R7, R10, 0x4 ;  /* 0x0000000a07087211 */ /* 0x000fc600078e20ff */
[----:B------:R0:W-:Y:S01]  /*0a90*/  STS [R4], R13 ;  /* 0x0000000d04007388 */ /* 0x0001e20000000800 */
[----:B------:R-:W-:Y:S06]  /*0aa0*/  BAR.SYNC.DEFER_BLOCKING 0x0 ;  /* 0x0000000000007b1d */ /* 0x000fec0000010000 */
[----:B------:R-:W-:Y:S05]  /*0ab0*/  BRA.U !UP1, `(.L_x_3) ;  /* 0xfffffff909507547 */ /* 0x000fea000b83ffff */
.L_x_2:
[----:B------:R-:W-:-:S04]  /*0ac0*/  UIADD3 UR14, UPT, UPT, -UR7, URZ, URZ ;  /* 0x000000ff070e7290 */ /* 0x000fc8000fffe1ff */
[----:B------:R-:W-:-:S09]  /*0ad0*/  UISETP.GT.AND UP1, UPT, UR14, 0x4, UPT ;  /* 0x000000040e00788c */ /* 0x000fd2000bf24270 */
[----:B------:R-:W-:Y:S05]  /*0ae0*/  BRA.U !UP1, `(.L_x_4) ;  /* 0x0000000109dc7547 */ /* 0x000fea000b800000 */
[----:B------:R-:W-:Y:S01]  /*0af0*/  IMAD R12, R9, 0x8, R8 ;  /* 0x00000008090c7824 */ /* 0x000fe200078e0208 */
[----:B------:R-:W-:Y:S01]  /*0b00*/  LDS R10, [R4] ;  /* 0x00000000040a7984 */ /* 0x000fe20000000800 */
[----:B------:R-:W-:Y:S02]  /*0b10*/  UIADD3 UR7, UPT, UPT, UR7, 0x8, URZ ;  /* 0x0000000807077890 */ /* 0x000fe4000fffe0ff */
[----:B------:R-:W-:Y:S01]  /*0b20*/  UPLOP3.LUT UP0, UPT, UPT, UPT, UPT, 0x40, 0x4 ;  /* 0x000000000004789c */ /* 0x000fe20003f0e870 */
[----:B------:R-:W-:Y:S04]  /*0b30*/  LDS R11, [R6+-0x8] ;  /* 0xfffff800060b7984 */ /* 0x000fe80000000800 */
[----:B------:R-:W1:Y:S02]  /*0b40*/  LDS R12, [R12] ;  /* 0x000000000c0c7984 */ /* 0x000e640000000800 */
[----:B-1----:R-:W-:-:S05]  /*0b50*/  VIADDMNMX R11, R12, R11, R10, PT ;  /* 0x0000000b0c0b7246 */ /* 0x002fca000380010a */
[----:B------:R-:W-:Y:S01]  /*0b60*/  STS [R4], R11 ;  /* 0x0000000b04007388 */ /* 0x000fe20000000800 */
[----:B------:R-:W-:Y:S06]  /*0b70*/  BAR.SYNC.DEFER_BLOCKING 0x0 ;  /* 0x0000000000007b1d */ /* 0x000fec0000010000 */
[----:B------:R-:W-:Y:S04]  /*0b80*/  LDS R10, [R4] ;  /* 0x00000000040a7984 */ /* 0x000fe80000000800 */
[----:B0-----:R-:W-:Y:S04]  /*0b90*/  LDS R13, [R6+-0x4] ;  /* 0xfffffc00060d7984 */ /* 0x001fe80000000800 */
[----:B------:R-:W0:Y:S02]  /*0ba0*/  LDS R14, [R8+UR9] ;  /* 0x00000009080e7984 */ /* 0x000e240008000800 */
[----:B0-----:R-:W-:-:S05]  /*0bb0*/  VIADDMNMX R13, R14, R13, R10, PT ;  /* 0x0000000d0e0d7246 */ /* 0x001fca000380010a */
[----:B------:R-:W-:Y:S01]  /*0bc0*/  STS [R4], R13 ;  /* 0x0000000d04007388 */ /* 0x000fe20000000800 */
[----:B------:R-:W-:Y:S06]  /*0bd0*/  BAR.SYNC.DEFER_BLOCKING 0x0 ;  /* 0x0000000000007b1d */ /* 0x000fec0000010000 */
[----:B------:R-:W-:Y:S04]  /*0be0*/  LDS R10, [R4] ;  /* 0x00000000040a7984 */ /* 0x000fe80000000800 */
[----:B------:R-:W-:Y:S04]  /*0bf0*/  LDS R15, [R6] ;  /* 0x00000000060f7984 */ /* 0x000fe80000000800 */
        /* <DEDUP_REMOVED lines=38> */
.L_x_4:
[----:B------:R-:W-:-:S09]  /*0e60*/  UISETP.NE.OR UP0, UPT, UR7, URZ, UP0 ;  /* 0x000000ff0700728c */ /* 0x000fd20008705670 */
[----:B------:R-:W-:Y:S05]  /*0e70*/  BRA.U !UP0, `(.L_x_0) ;  /* 0x0000000108787547 */ /* 0x000fea000b800000 */
.L_x_1:
[----:B------:R-:W-:Y:S01]  /*0e80*/  IMAD R14, R9, 0x8, R8 ;  /* 0x00000008090e7824 */ /* 0x000fe200078e0208 */
[----:B------:R-:W-:Y:S01]  /*0e90*/  LDS R10, [R4] ;  /* 0x00000000040a7984 */ /* 0x000fe20000000800 */
[----:B------:R-:W-:-:S03]  /*0ea0*/  UIADD3 UR7, UPT, UPT, UR7, 0x4, URZ ;  /* 0x0000000407077890 */ /* 0x000fc6000fffe0ff */
[----:B--2---:R-:W-:Y:S01]  /*0eb0*/  LDS R11, [R6+-0x8] ;  /* 0xfffff800060b7984 */ /* 0x004fe20000000800 */
[----:B------:R-:W-:-:S03]  /*0ec0*/  UISETP.NE.AND UP0, UPT, UR7, URZ, UPT ;  /* 0x000000ff0700728c */ /* 0x000fc6000bf05270 */
[----:B------:R-:W2:Y:S02]  /*0ed0*/  LDS R12, [R14] ;  /* 0x000000000e0c7984 */ /* 0x000ea40000000800 */
[----:B--2---:R-:W-:-:S05]  /*0ee0*/  VIADDMNMX R11, R12, R11, R10, PT ;  /* 0x0000000b0c0b7246 */ /* 0x004fca000380010a */
[----:B------:R-:W-:Y:S01]  /*0ef0*/  STS [R4], R11 ;  /* 0x0000000b04007388 */ /* 0x000fe20000000800 */
[----:B------:R-:W-:Y:S06]  /*0f00*/  BAR.SYNC.DEFER_BLOCKING 0x0 ;  /* 0x0000000000007b1d */ /* 0x000fec0000010000 */
[----:B------:R-:W-:Y:S04]  /*0f10*/  LDS R10, [R4] ;  /* 0x00000000040a7984 */ /* 0x000fe80000000800 */
[----:B01----:R-:W-:Y:S04]  /*0f20*/  LDS R13, [R6+-0x4] ;  /* 0xfffffc00060d7984 */ /* 0x003fe80000000800 */
[----:B------:R-:W0:Y:S02]  /*0f30*/  LDS R12, [R8+UR9] ;  /* 0x00000009080c7984 */ /* 0x000e240008000800 */
[----:B0-----:R-:W-:-:S05]  /*0f40*/  VIADDMNMX R13, R12, R13, R10, PT ;  /* 0x0000000d0c0d7246 */ /* 0x001fca000380010a */
        /* <DEDUP_REMOVED lines=9> */
[----:B------:R0:W-:Y:S04]  /*0fe0*/  LDS R11, [R6+0x4] ;  /* 0x00000400060b7984 */ /* 0x0001e80000000800 */
[----:B------:R1:W2:Y:S01]  /*0ff0*/  LDS R12, [R8+UR8] ;  /* 0x00000008080c7984 */ /* 0x0002a20008000800 */
[----:B0-----:R-:W-:-:S02]  /*1000*/  VIADD R6, R6, 0x10 ;  /* 0x0000001006067836 */ /* 0x001fc40000000000 */
[----:B-1----:R-:W-:Y:S01]  /*1010*/  IMAD R8, R7, 0x10, R8 ;  /* 0x0000001007087824 */ /* 0x002fe200078e0208 */
[----:B--2---:R-:W-:-:S05]  /*1020*/  VIADDMNMX R11, R12, R11, R10, PT ;  /* 0x0000000b0c0b7246 */ /* 0x004fca000380010a */
[----:B------:R2:W-:Y:S01]  /*1030*/  STS [R4], R11 ;  /* 0x0000000b04007388 */ /* 0x0005e20000000800 */
[----:B------:R-:W-:Y:S06]  /*1040*/  BAR.SYNC.DEFER_BLOCKING 0x0 ;  /* 0x0000000000007b1d */ /* 0x000fec0000010000 */
[----:B------:R-:W-:Y:S05]  /*1050*/  BRA.U UP0, `(.L_x_1) ;  /* 0xfffffffd00887547 */ /* 0x000fea000b83ffff */
.L_x_0:
[----:B------:R-:W-:-:S09]  /*1060*/  UISETP.NE.AND UP0, UPT, UR6, URZ, UPT ;  /* 0x000000ff0600728c */ /* 0x000fd2000bf05270 */
[----:B------:R-:W-:Y:S05]  /*1070*/  BRA.U !UP0, `(.L_x_5) ;  /* 0x00000001084c7547 */ /* 0x000fea000b800000 */
[----:B------:R-:W-:Y:S02]  /*1080*/  ULEA UR7, UR11, UR4, 0x1 ;  /* 0x000000040b077291 */ /* 0x000fe4000f8e08ff */
[----:B------:R-:W-:Y:S01]  /*1090*/  IADD3 R5, PT, PT, R5, UR11, RZ ;  /* 0x0000000b05057c10 */ /* 0x000fe2000fffe0ff */
[----:B------:R-:W-:Y:S01]  /*10a0*/  IMAD.U32 R8, RZ, RZ, UR4 ;  /* 0x00000004ff087e24 */ /* 0x000fe2000f8e00ff */
[----:B------:R-:W-:Y:S02]  /*10b0*/  UIADD3 UR6, UPT, UPT, -UR6, URZ, URZ ;  /* 0x000000ff06067290 */ /* 0x000fe4000fffe1ff */
[----:B0-----:R-:W-:Y:S02]  /*10c0*/  IMAD R6, R7, UR7, R0 ;  /* 0x0000000707067c24 */ /* 0x001fe4000f8e0200 */
[----:B------:R-:W-:-:S03]  /*10d0*/  IMAD R0, R5, UR11, R8 ;  /* 0x0000000b05007c24 */ /* 0x000fc6000f8e0208 */
[----:B------:R-:W-:Y:S02]  /*10e0*/  LEA R6, R6, UR5, 0x2 ;  /* 0x0000000506067c11 */ /* 0x000fe4000f8e10ff */
[----:B------:R-:W-:-:S07]  /*10f0*/  LEA R0, R0, UR5, 0x2 ;  /* 0x0000000500007c11 */ /* 0x000fce000f8e10ff */
.L_x_6:
[----:B---3--:R-:W-:Y:S01]  /*1100*/  LDS R5, [R4] ;  /* 0x0000000004057984 */ /* 0x008fe20000000800 */
[----:B------:R-:W-:-:S03]  /*1110*/  UIADD3 UR6, UPT, UPT, UR6, 0x1, URZ ;  /* 0x0000000106067890 */ /* 0x000fc6000fffe0ff */
[----:B------:R0:W-:Y:S01]  /*1120*/  LDS R8, [R0] ;  /* 0x0000000000087984 */ /* 0x0001e20000000800 */
[----:B------:R-:W-:-:S03]  /*1130*/  UISETP.NE.AND UP0, UPT, UR6, URZ, UPT ;  /* 0x000000ff0600728c */ /* 0x000fc6000bf05270 */
[----:B------:R3:W4:Y:S01]  /*1140*/  LDS R9, [R6] ;  /* 0x0000000006097984 */ /* 0x0007220000000800 */
[----:B0-----:R-:W-:Y:S02]  /*1150*/  VIADD R0, R0, 0x4 ;  /* 0x0000000400007836 */ /* 0x001fe40000000000 */
[----:B---3--:R-:W-:Y:S01]  /*1160*/  IMAD R6, R7, 0x4, R6 ;  /* 0x0000000407067824 */ /* 0x008fe200078e0206 */
[----:B----4-:R-:W-:-:S05]  /*1170*/  VIADDMNMX R5, R9, R8, R5, PT ;  /* 0x0000000809057246 */ /* 0x010fca0003800105 */
[----:B------:R3:W-:Y:S01]  /*1180*/  STS [R4], R5 ;  /* 0x0000000504007388 */ /* 0x0007e20000000800 */
[----:B------:R-:W-:Y:S06]  /*1190*/  BAR.SYNC.DEFER_BLOCKING 0x0 ;  /* 0x0000000000007b1d */ /* 0x000fec0000010000 */
[----:B------:R-:W-:Y:S05]  /*11a0*/  BRA.U UP0, `(.L_x_6) ;  /* 0xfffffffd00d47547 */ /* 0x000fea000b83ffff */
.L_x_5:
[----:B---3--:R-:W3:Y:S04]  /*11b0*/  LDS R5, [R4] ;  /* 0x0000000004057984 */ /* 0x008ee80000000800 */
[----:B---3--:R-:W-:Y:S01]  /*11c0*/  STG.E desc[UR12][R2.64], R5 ;  /* 0x0000000502007986 */ /* 0x008fe2000c10190c */
[----:B------:R-:W-:Y:S05]  /*11d0*/  EXIT ;  /* 0x000000000000794d */ /* 0x000fea0003800000 */
.L_x_7:
[----:B------:R-:W-:-:S00]  /*11e0*/  BRA `(.L_x_7) ;  /* 0xfffffffc00fc7947 */ /* 0x000fc0000383ffff */
[----:B------:R-:W-:-:S00]  /*11f0*/  NOP ;  /* 0x0000000000007918 */ /* 0x000fc00000000000 */
        /* <DEDUP_REMOVED lines=8> */
.L_x_26:


//--------------------- .text._Z3FW2Piiii         --------------------------
	.section	.text._Z3FW2Piiii,"ax",@progbits
	.align	128
        .global         _Z3FW2Piiii
        .type           _Z3FW2Piiii,@function
        .size           _Z3FW2Piiii,(.L_x_27 - _Z3FW2Piiii)
        .other          _Z3FW2Piiii,@"STO_CUDA_ENTRY STV_DEFAULT"
_Z3FW2Piiii:
.text._Z3FW2Piiii:
[----:B------:R-:W-:Y:S08]  /*0000*/  LDC R1, c[0x0][0x37c] ;  /* 0x0000df00ff017b82 */ /* 0x000ff00000000800 */
[----:B------:R-:W0:Y:S01]  /*0010*/  S2UR UR4, SR_CTAID.Y ;  /* 0x00000000000479c3 */ /* 0x000e220000002600 */
[----:B------:R-:W1:Y:S01]  /*0020*/  LDCU.64 UR12, c[0x0][0x358] ;  /* 0x00006b00ff0c77ac */ /* 0x000e620008000a00 */
[----:B0-----:R-:W-:-:S09]  /*0030*/  UISETP.NE.AND UP0, UPT, UR4, URZ, UPT ;  /* 0x000000ff0400728c */ /* 0x001fd2000bf05270 */
[----:B-1----:R-:W-:Y:S05]  /*0040*/  BRA.U UP0, `(.L_x_8) ;  /* 0x0000000100647547 */ /* 0x002fea000b800000 */
[----:B------:R-:W0:Y:S01]  /*0050*/  LDC R5, c[0x0][0x390] ;  /* 0x0000e400ff057b82 */ /* 0x000e220000000800 */
[----:B------:R-:W1:Y:S07]  /*0060*/  LDCU UR5, c[0x0][0x388] ;  /* 0x00007100ff0577ac */ /* 0x000e6e0008000800 */
[----:B------:R-:W1:Y:S01]  /*0070*/  S2UR UR4, SR_CTAID.X ;  /* 0x00000000000479c3 */ /* 0x000e620000002500 */
[----:B0-----:R-:W0:Y:S01]  /*0080*/  I2F.U32.RP R0, R5 ;  /* 0x0000000500007306 */ /* 0x001e220000209000 */
[----:B------:R-:W-:Y:S01]  /*0090*/  ISETP.NE.U32.AND P1, PT, R5, RZ, PT ;  /* 0x000000ff0500720c */ /* 0x000fe20003f25070 */
[----:B-1----:R-:W-:-:S06]  /*00a0*/  UIADD3.X UR4, UPT, UPT, UR4, UR5, URZ, UPT, !UPT ;  /* 0x0000000504047290 */ /* 0x002fcc000bffe4ff */
[----:B0-----:R-:W0:Y:S02]  /*00b0*/  MUFU.RCP R0, R0 ;  /* 0x0000000000007308 */ /* 0x001e240000001000 */
[----:B0-----:R-:W-:-:S06]  /*00c0*/  VIADD R2, R0, 0xffffffe ;  /* 0x0ffffffe00027836 */ /* 0x001fcc0000000000 */
[----:B------:R0:W1:Y:S02]  /*00d0*/  F2I.FTZ.U32.TRUNC.NTZ R3, R2 ;  /* 0x0000000200037305 */ /* 0x000064000021f000 */
[----:B0-----:R-:W-:Y:S02]  /*00e0*/  IMAD.MOV.U32 R2, RZ, RZ, RZ ;  /* 0x000000ffff027224 */ /* 0x001fe400078e00ff */
[----:B-1----:R-:W-:-:S04]  /*00f0*/  IMAD.MOV R4, RZ, RZ, -R3 ;  /* 0x000000ffff047224 */ /* 0x002fc800078e0a03 */
[----:B------:R-:W-:-:S04]  /*0100*/  IMAD R7, R4, R5, RZ ;  /* 0x0000000504077224 */ /* 0x000fc800078e02ff */
[----:B------:R-:W-:-:S06]  /*0110*/  IMAD.HI.U32 R3, R3, R7, R2 ;  /* 0x0000000703037227 */ /* 0x000fcc00078e0002 */
[----:B------:R-:W-:-:S05]  /*0120*/  IMAD.HI.U32 R3, R3, UR4, RZ ;  /* 0x0000000403037c27 */ /* 0x000fca000f8e00ff */
[----:B------:R-:W-:-:S05]  /*0130*/  IADD3 R0, PT, PT, -R3, RZ, RZ ;  /* 0x000000ff03007210 */ /* 0x000fca0007ffe1ff */
[----:B------:R-:W-:Y:S01]  /*0140*/  IMAD R0, R5, R0, UR4 ;  /* 0x0000000405007e24 */ /* 0x000fe2000f8e0200 */
[----:B------:R-:W0:Y:S04]  /*0150*/  LDCU UR4, c[0x0][0x388] ;  /* 0x00007100ff0477ac */ /* 0x000e280008000800 */
[----:B------:R-:W-:-:S13]  /*0160*/  ISETP.GE.U32.AND P0, PT, R0, R5, PT ;  /* 0x000000050000720c */ /* 0x000fda0003f06070 */
[----:B------:R-:W-:Y:S02]  /*0170*/  @P0 IMAD.IADD R0, R0, 0x1, -R5 ;  /* 0x0000000100000824 */ /* 0x000fe400078e0a05 */
[----:B0-----:R-:W-:-:S03]  /*0180*/  IMAD.U32 R3, RZ, RZ, UR4 ;  /* 0x00000004ff037e24 */ /* 0x001fc6000f8e00ff */
[----:B------:R-:W-:-:S13]  /*0190*/  ISETP.GE.U32.AND P0, PT, R0, R5, PT ;  /* 0x000000050000720c */ /* 0x000fda0003f06070 */
[----:B------:R-:W-:Y:S01]  /*01a0*/  @P0 IMAD.IADD R0, R0, 0x1, -R5 ;  /* 0x0000000100000824 */ /* 0x000fe200078e0a05 */
[----:B------:R-:W-:-:S04]  /*01b0*/  @!P1 LOP3.LUT R0, RZ, R5, RZ, 0x33, !PT ;  /* 0x00000005ff009212 */ /* 0x000fc800078e33ff */
[----:B------:R-:W-:Y:S01]  /*01c0*/  MOV R2, R0 ;  /* 0x0000000000027202 */ /* 0x000fe20000000f00 */
[----:B------:R-:W-:Y:S06]  /*01d0*/  BRA `(.L_x_9) ;  /* 0x0000000000587947 */ /* 0x000fec0003800000 */
.L_x_8:
[----:B------:R-:W0:Y:S01]  /*01e0*/  LDC R5, c[0x0][0x390] ;  /* 0x0000e400ff057b82 */ /* 0x000e220000000800 */
[----:B------:R-:W1:Y:S01]  /*01f0*/  S2R R0, SR_CTAID.X ;  /* 0x0000000000007919 */ /* 0x000e620000002500 */
[----:B------:R-:W1:Y:S01]  /*0200*/  LDCU UR5, c[0x0][0x388] ;  /* 0x00007100ff0577ac */ /* 0x000e620008000800 */
[----:B0-----:R-:W0:Y:S01]  /*0210*/  I2F.U32.RP R4, R5 ;  /* 0x0000000500047306 */ /* 0x001e220000209000 */
[----:B------:R-:W-:Y:S02]  /*0220*/  ISETP.NE.U32.AND P1, PT, R5, RZ, PT ;  /* 0x000000ff0500720c */ /* 0x000fe40003f25070 */
[----:B-1----:R-:W-:-:S05]  /*0230*/  IADD3.X R0, PT, PT, R0, UR5, RZ, PT, !PT ;  /* 0x0000000500007c10 */ /* 0x002fca000bffe4ff */
[----:B0-----:R-:W0:Y:S02]  /*0240*/  MUFU.RCP R4, R4 ;  /* 0x0000000400047308 */ /* 0x001e240000001000 */
[----:B0-----:R-:W-:-:S06]  /*0250*/  VIADD R2, R4, 0xffffffe ;  /* 0x0ffffffe04027836 */ /* 0x001fcc0000000000 */
[----:B------:R0:W1:Y:S02]  /*0260*/  F2I.FTZ.U32.TRUNC.NTZ R3, R2 ;  /* 0x0000000200037305 */ /* 0x000064000021f000 */
[----:B0-----:R-:W-:Y:S02]  /*0270*/  IMAD.MOV.U32 R2, RZ, RZ, RZ ;  /* 0x000000ffff027224 */ /* 0x001fe400078e00ff */
[----:B-1----:R-:W-:-:S04]  /*0280*/  IMAD.MOV R6, RZ, RZ, -R3 ;  /* 0x000000ffff067224 */ /* 0x002fc800078e0a03 */
[----:B------:R-:W-:-:S04]  /*0290*/  IMAD R7, R6, R5, RZ ;  /* 0x0000000506077224 */ /* 0x000fc800078e02ff */
[----:B------:R-:W-:Y:S02]  /*02a0*/  IMAD.HI.U32 R7, R3, R7, R2 ;  /* 0x0000000703077227 */ /* 0x000fe400078e0002 */
[----:B------:R-:W0:Y:S04]  /*02b0*/  LDC R2, c[0x0][0x388] ;  /* 0x0000e200ff027b82 */ /* 0x000e280000000800 */
[----:B------:R-:W-:-:S05]  /*02c0*/  IMAD.HI.U32 R7, R7, R0, RZ ;  /* 0x0000000007077227 */ /* 0x000fca00078e00ff */
[----:B------:R-:W-:-:S05]  /*02d0*/  IADD3 R7, PT, PT, -R7, RZ, RZ ;  /* 0x000000ff07077210 */ /* 0x000fca0007ffe1ff */
[----:B------:R-:W-:-:S05]  /*02e0*/  IMAD R3, R5, R7, R0 ;  /* 0x0000000705037224 */ /* 0x000fca00078e0200 */
[----:B------:R-:W-:-:S13]  /*02f0*/  ISETP.GE.U32.AND P0, PT, R3, R5, PT ;  /* 0x000000050300720c */ /* 0x000fda0003f06070 */
[----:B------:R-:W-:-:S05]  /*0300*/  @P0 IMAD.IADD R3, R3, 0x1, -R5 ;  /* 0x0000000103030824 */ /* 0x000fca00078e0a05 */
[----:B------:R-:W-:-:S13]  /*0310*/  ISETP.GE.U32.AND P0, PT, R3, R5, PT ;  /* 0x000000050300720c */ /* 0x000fda0003f06070 */
[----:B------:R-:W-:Y:S01]  /*0320*/  @P0 IMAD.IADD R3, R3, 0x1, -R5 ;  /* 0x0000000103030824 */ /* 0x000fe200078e0a05 */
[----:B0-----:R-:W-:-:S07]  /*0330*/  @!P1 LOP3.LUT R3, RZ, R5, RZ, 0x33, !PT ;  /* 0x00000005ff039212 */ /* 0x001fce00078e33ff */
.L_x_9:
[----:B------:R-:W0:Y:S01]  /*0340*/  S2R R0, SR_TID.Y ;  /* 0x0000000000007919 */ /* 0x000e220000002200 */
[----:B------:R-:W0:Y:S01]  /*0350*/  LDCU UR11, c[0x0][0x360] ;  /* 0x00006c00ff0b77ac */ /* 0x000e220008000800 */
[----:B------:R-:W1:Y:S01]  /*0360*/  LDC.64 R6, c[0x0][0x380] ;  /* 0x0000e000ff067b82 */ /* 0x000e620000000a00 */
[----:B------:R-:W-:Y:S01]  /*0370*/  IMAD.U32 R13, RZ, RZ, UR5 ;  /* 0x00000005ff0d7e24 */ /* 0x000fe2000f8e00ff */
[----:B------:R-:W2:Y:S01]  /*0380*/  S2R R5, SR_TID.X ;  /* 0x0000000000057919 */ /* 0x000ea20000002100 */
[----:B------:R-:W3:Y:S01]  /*0390*/  LDCU UR4, c[0x0][0x38c] ;  /* 0x00007180ff0477ac */ /* 0x000ee20008000800 */
[----:B0-----:R-:W-:Y:S02]  /*03a0*/  IMAD R3, R3, UR11, R0 ;  /* 0x0000000b03037c24 */ /* 0x001fe4000f8e0200 */
[--C-:B--2---:R-:W-:Y:S02]  /*03b0*/  IMAD R2, R2, UR11, R5.reuse ;  /* 0x0000000b02027c24 */ /* 0x104fe4000f8e0205 */
[----:B------:R-:W-:-:S02]  /*03c0*/  IMAD R4, R13, UR11, R5 ;  /* 0x0000000b0d047c24 */ /* 0x000fc4000f8e0205 */
[----:B------:R-:W-:Y:S02]  /*03d0*/  IMAD R13, R13, UR11, R0 ;  /* 0x0000000b0d0d7c24 */ /* 0x000fe4000f8e0200 */
[C---:B---3--:R-:W-:Y:S02]  /*03e0*/  IMAD R9, R3.reuse, UR4, R2 ;  /* 0x0000000403097c24 */ /* 0x048fe4000f8e0202 */
[----:B------:R-:W-:Y:S02]  /*03f0*/  IMAD R11, R3, UR4, R4 ;  /* 0x00000004030b7c24 */ /* 0x000fe4000f8e0204 */
[----:B------:R-:W-:Y:S02]  /*0400*/  IMAD R13, R13, UR4, R2 ;  /* 0x000000040d0d7c24 */ /* 0x000fe4000f8e0202 */
[----:B-1----:R-:W-:-:S04]  /*0410*/  IMAD.WIDE R2, R9, 0x4, R6 ;  /* 0x0000000409027825 */ /* 0x002fc800078e0206 */
[----:B------:R-:W-:-:S04]  /*0420*/  IMAD.WIDE.U32 R8, R11, 0x4, R6 ;  /* 0x000000040b087825 */ /* 0x000fc800078e0006 */
[----:B------:R-:W-:Y:S02]  /*0430*/  IMAD.WIDE.U32 R10, R13, 0x4, R6 ;  /* 0x000000040d0a7825 */ /* 0x000fe400078e0006 */
[----:B------:R-:W2:Y:S04]  /*0440*/  LDG.E R13, desc[UR12][R2.64] ;  /* 0x0000000c020d7981 */ /* 0x000ea8000c1e1900 */
[----:B------:R-:W3:Y:S04]  /*0450*/  LDG.E R8, desc[UR12][R8.64] ;  /* 0x0000000c08087981 */ /* 0x000ee8000c1e1900 */
[----:B------:R-:W4:Y:S01]  /*0460*/  LDG.E R10, desc[UR12][R10.64] ;  /* 0x0000000c0a0a7981 */ /* 0x000f22000c1e1900 */
[----:B------:R-:W0:Y:S01]  /*0470*/  S2UR UR5, SR_CgaCtaId ;  /* 0x00000000000579c3 */ /* 0x000e220000008800 */
[----:B------:R-:W-:Y:S01]  /*0480*/  UMOV UR4, 0x400 ;  /* 0x0000040000047882 */ /* 0x000fe20000000000 */
[----:B------:R-:W-:-:S02]  /*0490*/  UIMAD UR6, UR11, UR11, URZ ;  /* 0x0000000b0b0672a4 */ /* 0x000fc4000f8e02ff */
[----:B------:R-:W-:Y:S01]  /*04a0*/  IMAD R4, R0, UR11, R5 ;  /* 0x0000000b00047c24 */ /* 0x000fe2000f8e0205 */
[----:B------:R-:W-:-:S03]  /*04b0*/  UISETP.GE.U32.AND UP0, UPT, UR11, 0x4, UPT ;  /* 0x000000040b00788c */ /* 0x000fc6000bf06070 */
[----:B------:R-:W-:Y:S01]  /*04c0*/  MOV R7, UR6 ;  /* 0x0000000600077c02 */ /* 0x000fe20008000f00 */
[----:B------:R-:W-:Y:S02]  /*04d0*/  ULOP3.LUT UR6, UR11, 0x3, URZ, 0xc0, !UPT ;  /* 0x000000030b067892 */ /* 0x000fe4000f8ec0ff */
[----:B0-----:R-:W-:-:S03]  /*04e0*/  ULEA UR5, UR5, UR4, 0x18 ;  /* 0x0000000405057291 */ /* 0x001fc6000f8ec0ff */
[----:B------:R-:W-:-:S03]  /*04f0*/  UMOV UR4, URZ ;  /* 0x000000ff00047c82 */ /* 0x000fc60008000000 */
[----:B------:R-:W-:-:S05]  /*0500*/  LEA R4, R4, UR5, 0x2 ;  /* 0x0000000504047c11 */ /* 0x000fca000f8e10ff */
[----:B------:R-:W-:-:S04]  /*0510*/  IMAD R6, R7, 0x4, R4 ;  /* 0x0000000407067824 */ /* 0x000fc800078e0204 */
[----:B------:R-:W-:Y:S01]  /*0520*/  IMAD R15, R7, 0x4, R6 ;  /* 0x00000004070f7824 */ /* 0x000fe200078e0206 */
        /* <DEDUP_REMOVED lines=15> */
[----:B------:R-:W-:Y:S01]  /*0620*/  UIADD3 UR8, UPT, UPT, UR8, 0xc, URZ ;  /* 0x0000000c08087890 */ /* 0x000fe2000fffe0ff */
[----:B------:R-:W-:Y:S01]  /*0630*/  IADD3 R6, PT, PT, R6, 0x8, RZ ;  /* 0x0000000806067810 */ /* 0x000fe20007ffe0ff */
        /* <DEDUP_REMOVED lines=10> */
.L_x_13:
[----:B0-----:R-:W-:Y:S01]  /*06e0*/  IMAD R11, R7, 0x8, R8 ;  /* 0x00000008070b7824 */ /* 0x001fe200078e0208 */
[----:B------:R-:W-:Y:S01]  /*06f0*/  LDS R9, [R4] ;  /* 0x0000000004097984 */ /* 0x000fe20000000800 */
[----:B------:R-:W-:-:S03]  /*0700*/  UIADD3 UR7, UPT, UPT, UR7, 0x10, URZ ;  /* 0x0000001007077890 */ /* 0x000fc6000fffe0ff */
[----:B------:R-:W-:Y:S01]  /*0710*/  LDS R10, [R6+-0x8] ;  /* 0xfffff800060a7984 */ /* 0x000fe20000000800 */
[----:B------:R-:W-:-:S03]  /*0720*/  UISETP.GE.AND UP1, UPT, UR7, -0xc, UPT ;  /* 0xfffffff40700788c */ /* 0x000fc6000bf26270 */
[----:B------:R-:W0:Y:S02]  /*0730*/  LDS R11, [R11] ;  /* 0x000000000b0b7984 */ /* 0x000e240000000800 */
[----:B0-----:R-:W-:-:S05]  /*0740*/  VIADDMNMX R9, R11, R10, R9, PT ;  /* 0x0000000a0b097246 */ /* 0x001fca0003800109 */
[----:B------:R0:W-:Y:S01]  /*0750*/  STS [R4], R9 ;  /* 0x0000000904007388 */ /* 0x0001e20000000800 */
[----:B------:R-:W-:Y:S08]  /*0760*/  BAR.SYNC.DEFER_BLOCKING 0x0 ;  /* 0x0000000000007b1d */ /* 0x000ff00000010000 */
[----:B0-----:R-:W0:Y:S01]  /*0770*/  LDC R9, c[0x0][0x360] ;  /* 0x0000d800ff097b82 */ /* 0x001e220000000800 */
[----:B------:R-:W-:Y:S04]  /*0780*/  LDS R10, [R4] ;  /* 0x00000000040a7984 */ /* 0x000fe80000000800 */
[----:B------:R-:W-:Y:S01]  /*0790*/  LDS R13, [R6+-0x4] ;  /* 0xfffffc00060d7984 */ /* 0x000fe20000000800 */
[----:B0-----:R-:W-:-:S03]  /*07a0*/  IMAD R14, R9, 0x10, R8 ;  /* 0x00000010090e7824 */ /* 0x001fc600078e0208 */
        /* <DEDUP_REMOVED lines=20> */
[----:B0-----:R-:W-:-:S02]  /*08f0*/  VIADDMNMX R11, R12, R11, R10, PT ;  /* 0x0000000b0c0b7246 */ /* 0x001fc4000380010a */
[----:B------:R-:W-:-:S03]  /*0900*/  LEA R12, R9, R14, 0x4 ;  /* 0x0000000e090c7211 */ /* 0x000fc600078e20ff */
        /* <DEDUP_REMOVED lines=74> */
.L_x_12:
[----:B------:R-:W-:-:S04]  /*0db0*/  UIADD3 UR14, UPT, UPT, -UR7, URZ, URZ ;  /* 0x000000ff070e7290 */ /* 0x000fc8000fffe1ff */
[----:B------:R-:W-:-:S09]  /*0dc0*/  UISETP.GT.AND UP1, UPT, UR14, 0x4, UPT ;  /* 0x000000040e00788c */ /* 0x000fd2000bf24270 */
[----:B------:R-:W-:Y:S05]  /*0dd0*/  BRA.U !UP1, `(.L_x_14) ;  /* 0x0000000109e07547 */ /* 0x000fea000b800000 */
[----:B0-----:R-:W-:Y:S01]  /*0de0*/  IMAD R11, R7, 0x8, R8 ;  /* 0x00000008070b7824 */ /* 0x001fe200078e0208 */
[----:B------:R-:W-:Y:S01]  /*0df0*/  LDS R9, [R4] ;  /* 0x0000000004097984 */ /* 0x000fe20000000800 */
[----:B------:R-:W-:Y:S02]  /*0e00*/  UIADD3 UR7, UPT, UPT, UR7, 0x8, URZ ;  /* 0x0000000807077890 */ /* 0x000fe4000fffe0ff */
[----:B------:R-:W-:Y:S01]  /*0e10*/  UPLOP3.LUT UP0, UPT, UPT, UPT, UPT, 0x40, 0x4 ;  /* 0x000000000004789c */ /* 0x000fe20003f0e870 */
[----:B------:R-:W-:Y:S04]  /*0e20*/  LDS R10, [R6+-0x8] ;  /* 0xfffff800060a7984 */ /* 0x000fe80000000800 */
[----:B------:R-:W0:Y:S02]  /*0e30*/  LDS R11, [R11] ;  /* 0x000000000b0b7984 */ /* 0x000e240000000800 */
[----:B0-----:R-:W-:-:S05]  /*0e40*/  VIADDMNMX R9, R11, R10, R9, PT ;  /* 0x0000000a0b097246 */ /* 0x001fca0003800109 */
[----:B------:R0:W-:Y:S01]  /*0e50*/  STS [R4], R9 ;  /* 0x0000000904007388 */ /* 0x0001e20000000800 */
[----:B------:R-:W-:Y:S08]  /*0e60*/  BAR.SYNC.DEFER_BLOCKING 0x0 ;  /* 0x0000000000007b1d */ /* 0x000ff00000010000 */
[----:B0-----:R-:W0:Y:S01]  /*0e70*/  LDC R9, c[0x0][0x360] ;  /* 0x0000d800ff097b82 */ /* 0x001e220000000800 */
[----:B------:R-:W-:Y:S04]  /*0e80*/  LDS R10, [R4] ;  /* 0x00000000040a7984 */ /* 0x000fe80000000800 */
[----:B------:R-:W-:Y:S04]  /*0e90*/  LDS R13, [R6+-0x4] ;  /* 0xfffffc00060d7984 */ /* 0x000fe80000000800 */
[----:B------:R-:W1:Y:S02]  /*0ea0*/  LDS R12, [R8+UR9] ;  /* 0x00000009080c7984 */ /* 0x000e640008000800 */
[----:B-1----:R-:W-:-:S05]  /*0eb0*/  VIADDMNMX R13, R12, R13, R10, PT ;  /* 0x0000000d0c0d7246 */ /* 0x002fca000380010a */
[----:B------:R-:W-:Y:S01]  /*0ec0*/  STS [R4], R13 ;  /* 0x0000000d04007388 */ /* 0x000fe20000000800 */
[----:B------:R-:W-:Y:S06]  /*0ed0*/  BAR.SYNC.DEFER_BLOCKING 0x0 ;  /* 0x0000000000007b1d */ /* 0x000fec0000010000 */
[----:B------:R-:W-:Y:S04]  /*0ee0*/  LDS R10, [R4] ;  /* 0x00000000040a7984 */ /* 0x000fe80000000800 */
[----:B------:R-:W-:Y:S04]  /*0ef0*/  LDS R11, [R6] ;  /* 0x00000000060b7984 */ /* 0x000fe80000000800 */
[----:B------:R-:W1:Y:S02]  /*0f00*/  LDS R12, [R8+UR10] ;  /* 0x0000000a080c7984 */ /* 0x000e640008000800 */
[----:B-1----:R-:W-:-:S02]  /*0f10*/  VIADDMNMX R11, R12, R11, R10, PT ;  /* 0x0000000b0c0b7246 */ /* 0x002fc4000380010a */
[----:B0-----:R-:W-:-:S03]  /*0f20*/  LEA R10, R9, R8, 0x4 ;  /* 0x00000008090a7211 */ /* 0x001fc600078e20ff */
[----:B------:R-:W-:Y:S02]  /*0f30*/  STS [R4], R11 ;  /* 0x0000000b04007388 */ /* 0x000fe40000000800 */
[----:B------:R-:W-:Y:S01]  /*0f40*/  IMAD R13, R7, 0x8, R10 ;  /* 0x00000008070d7824 */ /* 0x000fe200078e020a */
        /* <DEDUP_REMOVED lines=28> */
[----:B0-----:R-:W-:-:S02]  /*1110*/  IADD3 R6, PT, PT, R6, 0x20, RZ ;  /* 0x0000002006067810 */ /* 0x001fc40007ffe0ff */
[----:B-1----:R-:W-:Y:S01]  /*1120*/  VIADDMNMX R11, R12, R11, R8, PT ;  /* 0x0000000b0c0b7246 */ /* 0x002fe20003800108 */
[----:B------:R-:W-:-:S04]  /*1130*/  IMAD R8, R9, 0x10, R10 ;  /* 0x0000001009087824 */ /* 0x000fc800078e020a */
[----:B------:R1:W-:Y:S01]  /*1140*/  STS [R4], R11 ;  /* 0x0000000b04007388 */ /* 0x0003e20000000800 */
[----:B------:R-:W-:Y:S06]  /*1150*/  BAR.SYNC.DEFER_BLOCKING 0x0 ;  /* 0x0000000000007b1d */ /* 0x000fec0000010000 */
.L_x_14:
[----:B------:R-:W-:-:S09]  /*1160*/  UISETP.NE.OR UP0, UPT, UR7, URZ, UP0 ;  /* 0x000000ff0700728c */ /* 0x000fd20008705670 */
[----:B------:R-:W-:Y:S05]  /*1170*/  BRA.U !UP0, `(.L_x_10) ;  /* 0x00000001087c7547 */ /* 0x000fea000b800000 */
.L_x_11:
[----:B------:R-:W-:Y:S01]  /*1180*/  IMAD R13, R7, 0x8, R8 ;  /* 0x00000008070d7824 */ /* 0x000fe200078e0208 */
[----:B--2---:R-:W-:Y:S01]  /*1190*/  LDS R9, [R4] ;  /* 0x0000000004097984 */ /* 0x004fe20000000800 */
[----:B------:R-:W-:-:S03]  /*11a0*/  UIADD3 UR7, UPT, UPT, UR7, 0x4, URZ ;  /* 0x0000000407077890 */ /* 0x000fc6000fffe0ff */
[----:B------:R-:W-:Y:S01]  /*11b0*/  LDS R10, [R6+-0x8] ;  /* 0xfffff800060a7984 */ /* 0x000fe20000000800 */
[----:B------:R-:W-:-:S03]  /*11c0*/  UISETP.NE.AND UP0, UPT, UR7, URZ, UPT ;  /* 0x000000ff0700728c */ /* 0x000fc6000bf05270 */
[----:B01----:R-:W0:Y:S02]  /*11d0*/  LDS R11, [R13] ;  /* 0x000000000d0b7984 */ /* 0x003e240000000800 */
[----:B0-----:R-:W-:-:S05]  /*11e0*/  VIADDMNMX R9, R11, R10, R9, PT ;  /* 0x0000000a0b097246 */ /* 0x001fca0003800109 */
[----:B------:R-:W-:Y:S01]  /*11f0*/  STS [R4], R9 ;  /* 0x0000000904007388 */ /* 0x000fe20000000800 */
[----:B------:R-:W-:Y:S06]  /*1200*/  BAR.SYNC.DEFER_BLOCKING 0x0 ;  /* 0x0000000000007b1d */ /* 0x000fec0000010000 */
[----:B------:R-:W-:Y:S04]  /*1210*/  LDS R10, [R4] ;  /* 0x00000000040a7984 */ /* 0x000fe80000000800 */
[----:B------:R-:W-:Y:S04]  /*1220*/  LDS R11, [R6+-0x4] ;  /* 0xfffffc00060b7984 */ /* 0x000fe80000000800 */
[----:B------:R-:W0:Y:S02]  /*1230*/  LDS R12, [R8+UR9] ;  /* 0x00000009080c7984 */ /* 0x000e240008000800 */
[----:B0-----:R-:W-:-:S05]  /*1240*/  VIADDMNMX R11, R12, R11, R10, PT ;  /* 0x0000000b0c0b7246 */ /* 0x001fca000380010a */
[----:B------:R0:W-:Y:S01]  /*1250*/  STS [R4], R11 ;  /* 0x0000000b04007388 */ /* 0x0001e20000000800 */
[----:B------:R-:W-:Y:S08]  /*1260*/  BAR.SYNC.DEFER_BLOCKING 0x0 ;  /* 0x0000000000007b1d */ /* 0x000ff00000010000 */
[----:B0-----:R-:W0:Y:S01]  /*1270*/  LDC R11, c[0x0][0x360] ;  /* 0x0000d800ff0b7b82 */ /* 0x001e220000000800 */
[----:B------:R-:W-:Y:S04]  /*1280*/  LDS R10, [R4] ;  /* 0x00000000040a7984 */ /* 0x000fe80000000800 */
[----:B------:R-:W-:Y:S04]  /*1290*/  LDS R13, [R6] ;  /* 0x00000000060d7984 */ /* 0x000fe80000000800 */
[----:B------:R-:W1:Y:S02]  /*12a0*/  LDS R12, [R8+UR10] ;  /* 0x0000000a080c7984 */ /* 0x000e640008000800 */
[----:B-1----:R-:W-:-:S05]  /*12b0*/  VIADDMNMX R13, R12, R13, R10, PT ;  /* 0x0000000d0c0d7246 */ /* 0x002fca000380010a */
[----:B------:R-:W-:Y:S01]  /*12c0*/  STS [R4], R13 ;  /* 0x0000000d04007388 */ /* 0x000fe20000000800 */
[----:B------:R-:W-:Y:S06]  /*12d0*/  BAR.SYNC.DEFER_BLOCKING 0x0 ;  /* 0x0000000000007b1d */ /* 0x000fec0000010000 */
[----:B------:R-:W-:Y:S04]  /*12e0*/  LDS R9, [R4] ;  /* 0x0000000004097984 */ /* 0x000fe80000000800 */
[----:B------:R1:W-:Y:S04]  /*12f0*/  LDS R10, [R6+0x4] ;  /* 0x00000400060a7984 */ /* 0x0003e80000000800 */
[----:B------:R0:W2:Y:S01]  /*1300*/  LDS R12, [R8+UR8] ;  /* 0x00000008080c7984 */ /* 0x0000a20008000800 */
[----:B-1----:R-:W-:Y:S01]  /*1310*/  IADD3 R6, PT, PT, R6, 0x10, RZ ;  /* 0x0000001006067810 */ /* 0x002fe20007ffe0ff */
[----:B0-----:R-:W-:Y:S01]  /*1320*/  IMAD R8, R11, 0x10, R8 ;  /* 0x000000100b087824 */ /* 0x001fe200078e0208 */
[----:B--2---:R-:W-:-:S05]  /*1330*/  VIADDMNMX R9, R12, R10, R9, PT ;  /* 0x0000000a0c097246 */ /* 0x004fca0003800109 */
[----:B------:R2:W-:Y:S01]  /*1340*/  STS [R4], R9 ;  /* 0x0000000904007388 */ /* 0x0005e20000000800 */
[----:B------:R-:W-:Y:S06]  /*1350*/  BAR.SYNC.DEFER_BLOCKING 0x0 ;  /* 0x0000000000007b1d */ /* 0x000fec0000010000 */
[----:B------:R-:W-:Y:S05]  /*1360*/  BRA.U UP0, `(.L_x_11) ;  /* 0xfffffffd00847547 */ /* 0x000fea000b83ffff */
.L_x_10:
[----:B------:R-:W-:-:S09]  /*1370*/  UISETP.NE.AND UP0, UPT, UR6, URZ, UPT ;  /* 0x000000ff0600728c */ /* 0x000fd2000bf05270 */
[----:B------:R-:W-:Y:S05]  /*1380*/  BRA.U !UP0, `(.L_x_15) ;  /* 0x0000000108507547 */ /* 0x000fea000b800000 */
[----:B0-----:R-:W0:Y:S01]  /*1390*/  LDC R10, c[0x0][0x360] ;  /* 0x0000d800ff0a7b82 */ /* 0x001e220000000800 */
[----:B------:R-:W-:Y:S02]  /*13a0*/  ULEA UR7, UR11, UR4, 0x1 ;  /* 0x000000040b077291 */ /* 0x000fe4000f8e08ff */
[----:B------:R-:W-:Y:S01]  /*13b0*/  VIADD R0, R0, UR11 ;  /* 0x0000000b00007c36 */ /* 0x000fe20008000000 */
[----:B------:R-:W-:Y:S01]  /*13c0*/  UIADD3 UR6, UPT, UPT, -UR6, URZ, URZ ;  /* 0x000000ff06067290 */ /* 0x000fe2000fffe1ff */
[----:B------:R-:W-:-:S04]  /*13d0*/  IMAD.U32 R7, RZ, RZ, UR4 ;  /* 0x00000004ff077e24 */ /* 0x000fc8000f8e00ff */
[----:B------:R-:W-:-:S05]  /*13e0*/  IMAD R0, R0, UR11, R7 ;  /* 0x0000000b00007c24 */ /* 0x000fca000f8e0207 */
[----:B------:R-:W-:Y:S01]  /*13f0*/  LEA R0, R0, UR5, 0x2 ;  /* 0x0000000500007c11 */ /* 0x000fe2000f8e10ff */
[----:B0-----:R-:W-:-:S05]  /*1400*/  IMAD R5, R10, UR7, R5 ;  /* 0x000000070a057c24 */ /* 0x001fca000f8e0205 */
[----:B------:R-:W-:-:S07]  /*1410*/  LEA R5, R5, UR5, 0x2 ;  /* 0x0000000505057c11 */ /* 0x000fce000f8e10ff */
.L_x_16:
[----:B------:R-:W-:Y:S01]  /*1420*/  LDS R6, [R4] ;  /* 0x0000000004067984 */ /* 0x000fe20000000800 */
[----:B------:R-:W-:-:S03]  /*1430*/  UIADD3 UR6, UPT, UPT, UR6, 0x1, URZ ;  /* 0x0000000106067890 */ /* 0x000fc6000fffe0ff */
[----:B---3--:R0:W-:Y:S01]  /*1440*/  LDS R7, [R0] ;  /* 0x0000000000077984 */ /* 0x0081e20000000800 */
[----:B------:R-:W-:-:S03]  /*1450*/  UISETP.NE.AND UP0, UPT, UR6, URZ, UPT ;  /* 0x000000ff0600728c */ /* 0x000fc6000bf05270 */
[----:B------:R3:W4:Y:S01]  /*1460*/  LDS R8, [R5] ;  /* 0x0000000005087984 */ /* 0x0007220000000800 */
[----:B0-----:R-:W-:Y:S01]  /*1470*/  IADD3 R0, PT, PT, R0, 0x4, RZ ;  /* 0x0000000400007810 */ /* 0x001fe20007ffe0ff */
[----:B---3--:R-:W-:Y:S01]  /*1480*/  IMAD R5, R10, 0x4, R5 ;  /* 0x000000040a057824 */ /* 0x008fe200078e0205 */
[----:B----4-:R-:W-:-:S05]  /*1490*/  VIADDMNMX R7, R8, R7, R6, PT ;  /* 0x0000000708077246 */ /* 0x010fca0003800106 */
[----:B------:R3:W-:Y:S01]  /*14a0*/  STS [R4], R7 ;  /* 0x0000000704007388 */ /* 0x0007e20000000800 */
[----:B------:R-:W-:Y:S06]  /*14b0*/  BAR.SYNC.DEFER_BLOCKING 0x0 ;  /* 0x0000000000007b1d */ /* 0x000fec0000010000 */
[----:B------:R-:W-:Y:S05]  /*14c0*/  BRA.U UP0, `(.L_x_16) ;  /* 0xfffffffd00d47547 */ /* 0x000fea000b83ffff */
.L_x_15:
[----:B------:R-:W4:Y:S04]  /*14d0*/  LDS R5, [R4] ;  /* 0x0000000004057984 */ /* 0x000f280000000800 */
[----:B----4-:R-:W-:Y:S01]  /*14e0*/  STG.E desc[UR12][R2.64], R5 ;  /* 0x0000000502007986 */ /* 0x010fe2000c10190c */
[----:B------:R-:W-:Y:S05]  /*14f0*/  EXIT ;  /* 0x000000000000794d */ /* 0x000fea0003800000 */
.L_x_17:
        /* <DEDUP_REMOVED lines=16> */
.L_x_27:


//--------------------- .text._Z3FW1Piii          --------------------------
	.section	.text._Z3FW1Piii,"ax",@progbits
	.align	128
        .global         _Z3FW1Piii
        .type           _Z3FW1Piii,@function
        .size           _Z3FW1Piii,(.L_x_28 - _Z3FW1Piii)
        .other          _Z3FW1Piii,@"STO_CUDA_ENTRY STV_DEFAULT"
_Z3FW1Piii:
.text._Z3FW1Piii:
[----:B------:R-:W-:Y:S01]  /*0000*/  LDC R1, c[0x0][0x37c] ;  /* 0x0000df00ff017b82 */ /* 0x000fe20000000800 */
[----:B------:R-:W0:Y:S07]  /*0010*/  S2R R6, SR_TID.Y ;  /* 0x0000000000067919 */ /* 0x000e2e0000002200 */
[----:B------:R-:W0:Y:S01]  /*0020*/  LDC R5, c[0x0][0x360] ;  /* 0x0000d800ff057b82 */ /* 0x000e220000000800 */
[----:B------:R-:W0:Y:S01]  /*0030*/  LDCU.64 UR4, c[0x0][0x388] ;  /* 0x00007100ff0477ac */ /* 0x000e220008000a00 */
[----:B------:R-:W1:Y:S01]  /*0040*/  S2R R0, SR_TID.X ;  /* 0x0000000000007919 */ /* 0x000e620000002100 */
[----:B------:R-:W2:Y:S05]  /*0050*/  LDCU.64 UR6, c[0x0][0x358] ;  /* 0x00006b00ff0677ac */ /* 0x000eaa0008000a00 */
[----:B------:R-:W3:Y:S01]  /*0060*/  LDC.64 R2, c[0x0][0x380] ;  /* 0x0000e000ff027b82 */ /* 0x000ee20000000a00 */
[----:B0-----:R-:W-:-:S02]  /*0070*/  IMAD R4, R5, UR4, R6 ;  /* 0x0000000405047c24 */ /* 0x001fc4000f8e0206 */
[----:B-1----:R-:W-:-:S04]  /*0080*/  IMAD R7, R5, UR4, R0 ;  /* 0x0000000405077c24 */ /* 0x002fc8000f8e0200 */
[----:B------:R-:W-:-:S04]  /*0090*/  IMAD R7, R4, UR5, R7 ;  /* 0x0000000504077c24 */ /* 0x000fc8000f8e0207 */
[----:B---3--:R-:W-:-:S05]  /*00a0*/  IMAD.WIDE R2, R7, 0x4, R2 ;  /* 0x0000000407027825 */ /* 0x008fca00078e0202 */
[----:B--2---:R-:W2:Y:S01]  /*00b0*/  LDG.E R9, desc[UR6][R2.64] ;  /* 0x0000000602097981 */ /* 0x004ea2000c1e1900 */
[----:B------:R-:W0:Y:S01]  /*00c0*/  S2UR UR5, SR_CgaCtaId ;  /* 0x00000000000579c3 */ /* 0x000e220000008800 */
[C---:B------:R-:W-:Y:S01]  /*00d0*/  IMAD R7, R5.reuse, R6, RZ ;  /* 0x0000000605077224 */ /* 0x040fe200078e02ff */
[----:B------:R-:W-:Y:S01]  /*00e0*/  UMOV UR4, 0x400 ;  /* 0x0000040000047882 */ /* 0x000fe20000000000 */
[C---:B------:R-:W-:Y:S01]  /*00f0*/  ISETP.GE.U32.AND P0, PT, R5.reuse, 0x4, PT ;  /* 0x000000040500780c */ /* 0x040fe20003f06070 */
[----:B------:R-:W-:Y:S01]  /*0100*/  IMAD.MOV.U32 R8, RZ, RZ, RZ ;  /* 0x000000ffff087224 */ /* 0x000fe200078e00ff */
[----:B------:R-:W-:Y:S01]  /*0110*/  LOP3.LUT R6, R5, 0x3, RZ, 0xc0, !PT ;  /* 0x0000000305067812 */ /* 0x000fe200078ec0ff */
[----:B------:R-:W-:Y:S01]  /*0120*/  IMAD.IADD R4, R7, 0x1, R0 ;  /* 0x0000000107047824 */ /* 0x000fe200078e0200 */
[----:B0-----:R-:W-:-:S06]  /*0130*/  ULEA UR4, UR5, UR4, 0x18 ;  /* 0x0000000405047291 */ /* 0x001fcc000f8ec0ff */
[----:B------:R-:W-:-:S05]  /*0140*/  LEA R4, R4, UR4, 0x2 ;  /* 0x0000000404047c11 */ /* 0x000fca000f8e10ff */
[----:B--2---:R0:W-:Y:S01]  /*0150*/  STS [R4], R9 ;  /* 0x0000000904007388 */ /* 0x0041e20000000800 */
[----:B------:R-:W-:Y:S06]  /*0160*/  BAR.SYNC.DEFER_BLOCKING 0x0 ;  /* 0x0000000000007b1d */ /* 0x000fec0000010000 */
[----:B------:R-:W-:Y:S05]  /*0170*/  @!P0 BRA `(.L_x_18) ;  /* 0x0000000c00848947 */ /* 0x000fea0003800000 */
[----:B0-----:R-:W-:Y:S02]  /*0180*/  LOP3.LUT R9, R5, 0xfffffffc, RZ, 0xc0, !PT ;  /* 0xfffffffc05097812 */ /* 0x001fe400078ec0ff */
[----:B------:R-:W-:Y:S02]  /*0190*/  LEA R10, R7, UR4, 0x2 ;  /* 0x00000004070a7c11 */ /* 0x000fe4000f8e10ff */
[----:B------:R-:W-:Y:S01]  /*01a0*/  LEA R12, R0, UR4, 0x2 ;  /* 0x00000004000c7c11 */ /* 0x000fe2000f8e10ff */
[----:B------:R-:W-:Y:S01]  /*01b0*/  IMAD.MOV R9, RZ, RZ, -R9 ;  /* 0x000000ffff097224 */ /* 0x000fe200078e0a09 */
[----:B------:R-:W-:Y:S01]  /*01c0*/  LOP3.LUT R8, R5, 0x7fc, RZ, 0xc0, !PT ;  /* 0x000007fc05087812 */ /* 0x000fe200078ec0ff */
[----:B------:R-:W-:-:S03]  /*01d0*/  VIADD R10, R10, 0x8 ;  /* 0x000000080a0a7836 */ /* 0x000fc60000000000 */
[----:B------:R-:W-:-:S13]  /*01e0*/  ISETP.GE.AND P0, PT, R9, RZ, PT ;  /* 0x000000ff0900720c */ /* 0x000fda0003f06270 */
[----:B------:R-:W-:Y:S05]  /*01f0*/  @P0 BRA `(.L_x_19) ;  /* 0x0000000800e40947 */ /* 0x000fea0003800000 */
[----:B------:R-:W-:Y:S01]  /*0200*/  IMAD.MOV R11, RZ, RZ, -R9 ;  /* 0x000000ffff0b7224 */ /* 0x000fe200078e0a09 */
[----:B------:R-:W-:-:S04]  /*0210*/  PLOP3.LUT P0, PT, PT, PT, PT, 0x80, 0x8 ;  /* 0x000000000008781c */ /* 0x000fc80003f0f070 */
[----:B------:R-:W-:-:S13]  /*0220*/  ISETP.GT.AND P1, PT, R11, 0xc, PT ;  /* 0x0000000c0b00780c */ /* 0x000fda0003f24270 */
[----:B------:R-:W-:Y:S05]  /*0230*/  @!P1 BRA `(.L_x_20) ;  /* 0x0000000400d49947 */ /* 0x000fea0003800000 */
[----:B------:R-:W-:-:S13]  /*0240*/  PLOP3.LUT P0, PT, PT, PT, PT, 0x8, 0x80 ;  /* 0x000000000080781c */ /* 0x000fda0003f0e170 */
.L_x_21:
[----:B------:R-:W-:Y:S01]  /*0250*/  LDS R11, [R4] ;  /* 0x00000000040b7984 */ /* 0x000fe20000000800 */
[C-C-:B------:R-:W-:Y:S02]  /*0260*/  IMAD R15, R5.reuse, 0x4, R12.reuse ;  /* 0x00000004050f7824 */ /* 0x140fe400078e020c */
[----:B------:R-:W-:Y:S01]  /*0270*/  IMAD R16, R5, 0x8, R12 ;  /* 0x0000000805107824 */ /* 0x000fe200078e020c */
[----:B------:R-:W-:Y:S01]  /*0280*/  LDS R14, [R10+-0x8] ;  /* 0xfffff8000a0e7984 */ /* 0x000fe20000000800 */
[----:B------:R-:W-:-:S03]  /*0290*/  VIADD R9, R9, 0x10 ;  /* 0x0000001009097836 */ /* 0x000fc60000000000 */
[----:B0-----:R-:W0:Y:S02]  /*02a0*/  LDS R13, [R12] ;  /* 0x000000000c0d7984 */ /* 0x001e240000000800 */
[----:B------:R-:W-:Y:S02]  /*02b0*/  ISETP.GE.AND P1, PT, R9, -0xc, PT ;  /* 0xfffffff40900780c */ /* 0x000fe40003f26270 */
[----:B0-----:R-:W-:-:S05]  /*02c0*/  VIADDMNMX R11, R13, R14, R11, PT ;  /* 0x0000000e0d0b7246 */ /* 0x001fca000380010b */
[----:B------:R-:W-:Y:S01]  /*02d0*/  STS [R4], R11 ;  /* 0x0000000b04007388 */ /* 0x000fe20000000800 */
[----:B------:R-:W-:Y:S06]  /*02e0*/  BAR.SYNC.DEFER_BLOCKING 0x0 ;  /* 0x0000000000007b1d */ /* 0x000fec0000010000 */
[----:B------:R-:W-:Y:S04]  /*02f0*/  LDS R15, [R15] ;  /* 0x000000000f0f7984 */ /* 0x000fe80000000800 */
[----:B------:R-:W-:Y:S04]  /*0300*/  LDS R13, [R4] ;  /* 0x00000000040d7984 */ /* 0x000fe80000000800 */
[----:B------:R-:W0:Y:S02]  /*0310*/  LDS R14, [R10+-0x4] ;  /* 0xfffffc000a0e7984 */ /* 0x000e240000000800 */
[----:B0-----:R-:W-:Y:S01]  /*0320*/  VIADDMNMX R13, R15, R14, R13, PT ;  /* 0x0000000e0f0d7246 */ /* 0x001fe2000380010d */
[----:B------:R-:W-:-:S02]  /*0330*/  IMAD R15, R5, 0xc, R12 ;  /* 0x0000000c050f7824 */ /* 0x000fc400078e020c */
[C---:B------:R-:W-:Y:S02]  /*0340*/  IMAD R12, R5.reuse, 0x10, R12 ;  /* 0x00000010050c7824 */ /* 0x040fe400078e020c */
[----:B------:R-:W-:Y:S01]  /*0350*/  STS [R4], R13 ;  /* 0x0000000d04007388 */ /* 0x000fe20000000800 */
[----:B------:R-:W-:Y:S06]  /*0360*/  BAR.SYNC.DEFER_BLOCKING 0x0 ;  /* 0x0000000000007b1d */ /* 0x000fec0000010000 */
[----:B------:R-:W-:Y:S04]  /*0370*/  LDS R16, [R16] ;  /* 0x0000000010107984 */ /* 0x000fe80000000800 */
[----:B------:R-:W-:Y:S04]  /*0380*/  LDS R14, [R4] ;  /* 0x00000000040e7984 */ /* 0x000fe80000000800 */
[----:B------:R-:W0:Y:S02]  /*0390*/  LDS R11, [R10] ;  /* 0x000000000a0b7984 */ /* 0x000e240000000800 */
        /* <DEDUP_REMOVED lines=13> */
[----:B------:R-:W0:Y:S02]  /*0470*/  LDS R11, [R12] ;  /* 0x000000000c0b7984 */ /* 0x000e240000000800 */
[----:B0-----:R-:W-:-:S05]  /*0480*/  VIADDMNMX R11, R11, R17, R14, PT ;  /* 0x000000110b0b7246 */ /* 0x001fca000380010e */
[----:B------:R-:W-:Y:S01]  /*0490*/  STS [R4], R11 ;  /* 0x0000000b04007388 */ /* 0x000fe20000000800 */
[----:B------:R-:W-:Y:S06]  /*04a0*/  BAR.SYNC.DEFER_BLOCKING 0x0 ;  /* 0x0000000000007b1d */ /* 0x000fec0000010000 */
[----:B------:R-:W-:Y:S04]  /*04b0*/  LDS R15, [R15] ;  /* 0x000000000f0f7984 */ /* 0x000fe80000000800 */
[----:B------:R-:W-:Y:S04]  /*04c0*/  LDS R14, [R4] ;  /* 0x00000000040e7984 */ /* 0x000fe80000000800 */
[----:B------:R-:W0:Y:S02]  /*04d0*/  LDS R13, [R10+0xc] ;  /* 0x00000c000a0d7984 */ /* 0x000e240000000800 */
[----:B0-----:R-:W-:Y:S01]  /*04e0*/  VIADDMNMX R13, R15, R13, R14, PT ;  /* 0x0000000d0f0d7246 */ /* 0x001fe2000380010e */
[----:B------:R-:W-:-:S02]  /*04f0*/  IMAD R15, R5, 0xc, R12 ;  /* 0x0000000c050f7824 */ /* 0x000fc400078e020c */
[C---:B------:R-:W-:Y:S02]  /*0500*/  IMAD R12, R5.reuse, 0x10, R12 ;  /* 0x00000010050c7824 */ /* 0x040fe400078e020c */
        /* <DEDUP_REMOVED lines=55> */
[----:B------:R-:W-:Y:S02]  /*0880*/  IMAD R12, R5, 0x10, R12 ;  /* 0x00000010050c7824 */ /* 0x000fe400078e020c */
        /* <DEDUP_REMOVED lines=9> */
[----:B------:R-:W-:Y:S04]  /*0920*/  LDS R14, [R4] ;  /* 0x00000000040e7984 */ /* 0x000fe80000000800 */
[----:B------:R0:W1:Y:S02]  /*0930*/  LDS R13, [R10+0x34] ;  /* 0x000034000a0d7984 */ /* 0x0000640000000800 */
[----:B0-----:R-:W-:Y:S01]  /*0940*/  VIADD R10, R10, 0x40 ;  /* 0x000000400a0a7836 */ /* 0x001fe20000000000 */
[----:B-1----:R-:W-:-:S05]  /*0950*/  VIADDMNMX R13, R15, R13, R14, PT ;  /* 0x0000000d0f0d7246 */ /* 0x002fca000380010e */
[----:B------:R0:W-:Y:S01]  /*0960*/  STS [R4], R13 ;  /* 0x0000000d04007388 */ /* 0x0001e20000000800 */
[----:B------:R-:W-:Y:S06]  /*0970*/  BAR.SYNC.DEFER_BLOCKING 0x0 ;  /* 0x0000000000007b1d */ /* 0x000fec0000010000 */
[----:B------:R-:W-:Y:S05]  /*0980*/  @!P1 BRA `(.L_x_21) ;  /* 0xfffffff800309947 */ /* 0x000fea000383ffff */
.L_x_20:
[----:B------:R-:W-:-:S04]  /*0990*/  IADD3 R11, PT, PT, -R9, RZ, RZ ;  /* 0x000000ff090b7210 */ /* 0x000fc80007ffe1ff */
[----:B------:R-:W-:-:S13]  /*09a0*/  ISETP.GT.AND P1, PT, R11, 0x4, PT ;  /* 0x000000040b00780c */ /* 0x000fda0003f24270 */
[----:B------:R-:W-:Y:S05]  /*09b0*/  @!P1 BRA `(.L_x_22) ;  /* 0x0000000000ec9947 */ /* 0x000fea0003800000 */
[----:B------:R-:W-:Y:S01]  /*09c0*/  LDS R11, [R4] ;  /* 0x00000000040b7984 */ /* 0x000fe20000000800 */
[C-C-:B------:R-:W-:Y:S01]  /*09d0*/  IMAD R15, R5.reuse, 0x4, R12.reuse ;  /* 0x00000004050f7824 */ /* 0x140fe200078e020c */
[----:B------:R-:W-:Y:S01]  /*09e0*/  PLOP3.LUT P0, PT, PT, PT, PT, 0x8, 0x80 ;  /* 0x000000000080781c */ /* 0x000fe20003f0e170 */
[----:B------:R-:W-:Y:S01]  /*09f0*/  IMAD R16, R5, 0x8, R12 ;  /* 0x0000000805107824 */ /* 0x000fe200078e020c */
[----:B------:R-:W-:Y:S01]  /*0a00*/  LDS R14, [R10+-0x8] ;  /* 0xfffff8000a0e7984 */ /* 0x000fe20000000800 */
[----:B------:R-:W-:-:S03]  /*0a10*/  VIADD R9, R9, 0x8 ;  /* 0x0000000809097836 */ /* 0x000fc60000000000 */
[----:B0-----:R-:W0:Y:S02]  /*0a20*/  LDS R13, [R12] ;  /* 0x000000000c0d7984 */ /* 0x001e240000000800 */
        /* <DEDUP_REMOVED lines=52> */
.L_x_22:
[----:B------:R-:W-:-:S13]  /*0d70*/  ISETP.NE.OR P0, PT, R9, RZ, P0 ;  /* 0x000000ff0900720c */ /* 0x000fda0000705670 */
[----:B------:R-:W-:Y:S05]  /*0d80*/  @!P0 BRA `(.L_x_18) ;  /* 0x0000000000808947 */ /* 0x000fea0003800000 */
.L_x_19:
[----:B------:R-:W-:Y:S01]  /*0d90*/  LDS R11, [R4] ;  /* 0x00000000040b7984 */ /* 0x000fe20000000800 */
[C---:B------:R-:W-:Y:S01]  /*0da0*/  IMAD R16, R5.reuse, 0x4, R12 ;  /* 0x0000000405107824 */ /* 0x040fe200078e020c */
[----:B------:R-:W-:Y:S01]  /*0db0*/  LEA R17, R5, R12, 0x3 ;  /* 0x0000000c05117211 */ /* 0x000fe200078e18ff */
[----:B------:R-:W-:Y:S01]  /*0dc0*/  VIADD R9, R9, 0x4 ;  /* 0x0000000409097836 */ /* 0x000fe20000000000 */
[----:B------:R-:W-:Y:S04]  /*0dd0*/  LDS R14, [R10+-0x8] ;  /* 0xfffff8000a0e7984 */ /* 0x000fe80000000800 */
[----:B012---:R-:W0:Y:S01]  /*0de0*/  LDS R13, [R12] ;  /* 0x000000000c0d7984 */ /* 0x007e220000000800 */
[----:B------:R-:W-:Y:S02]  /*0df0*/  ISETP.NE.AND P0, PT, R9, RZ, PT ;  /* 0x000000ff0900720c */ /* 0x000fe40003f05270 */
[----:B0-----:R-:W-:-:S05]  /*0e00*/  VIADDMNMX R11, R13, R14, R11, PT ;  /* 0x0000000e0d0b7246 */ /* 0x001fca000380010b */
[----:B------:R-:W-:Y:S01]  /*0e10*/  STS [R4], R11 ;  /* 0x0000000b04007388 */ /* 0x000fe20000000800 */
[----:B------:R-:W-:Y:S06]  /*0e20*/  BAR.SYNC.DEFER_BLOCKING 0x0 ;  /* 0x0000000000007b1d */ /* 0x000fec0000010000 */
[----:B------:R-:W-:Y:S04]  /*0e30*/  LDS R15, [R16] ;  /* 0x00000000100f7984 */ /* 0x000fe80000000800 */
[----:B------:R-:W-:Y:S04]  /*0e40*/  LDS R13, [R4] ;  /* 0x00000000040d7984 */ /* 0x000fe80000000800 */
[----:B------:R-:W0:Y:S02]  /*0e50*/  LDS R14, [R10+-0x4] ;  /* 0xfffffc000a0e7984 */ /* 0x000e240000000800 */
[----:B0-----:R-:W-:-:S05]  /*0e60*/  VIADDMNMX R13, R15, R14, R13, PT ;  /* 0x0000000e0f0d7246 */ /* 0x001fca000380010d */
[----:B------:R-:W-:Y:S01]  /*0e70*/  STS [R4], R13 ;  /* 0x0000000d04007388 */ /* 0x000fe20000000800 */
[----:B------:R-:W-:Y:S06]  /*0e80*/  BAR.SYNC.DEFER_BLOCKING 0x0 ;  /* 0x0000000000007b1d */ /* 0x000fec0000010000 */
[----:B------:R-:W-:Y:S04]  /*0e90*/  LDS R15, [R17] ;  /* 0x00000000110f7984 */ /* 0x000fe80000000800 */
[----:B------:R-:W-:Y:S04]  /*0ea0*/  LDS R14, [R4] ;  /* 0x00000000040e7984 */ /* 0x000fe80000000800 */
[----:B------:R-:W0:Y:S02]  /*0eb0*/  LDS R11, [R10] ;  /* 0x000000000a0b7984 */ /* 0x000e240000000800 */
[----:B0-----:R-:W-:Y:S01]  /*0ec0*/  VIADDMNMX R11, R15, R11, R14, PT ;  /* 0x0000000b0f0b7246 */ /* 0x001fe2000380010e */
[----:B------:R-:W-:-:S02]  /*0ed0*/  IMAD R15, R5, 0xc, R12 ;  /* 0x0000000c050f7824 */ /* 0x000fc400078e020c */
[----:B------:R-:W-:Y:S02]  /*0ee0*/  IMAD R12, R5, 0x10, R12 ;  /* 0x00000010050c7824 */ /* 0x000fe400078e020c */
        /* <DEDUP_REMOVED lines=9> */
[----:B------:R-:W-:Y:S05]  /*0f80*/  @P0 BRA `(.L_x_19) ;  /* 0xfffffffc00800947 */ /* 0x000fea000383ffff */
.L_x_18:
[----:B------:R-:W-:-:S13]  /*0f90*/  ISETP.NE.AND P0, PT, R6, RZ, PT ;  /* 0x000000ff0600720c */ /* 0x000fda0003f05270 */
[----:B------:R-:W-:Y:S05]  /*0fa0*/  @!P0 BRA `(.L_x_23) ;  /* 0x0000000000408947 */ /* 0x000fea0003800000 */
[----:B------:R-:W-:Y:S02]  /*0fb0*/  IMAD R0, R5, R8, R0 ;  /* 0x0000000805007224 */ /* 0x000fe400078e0200 */
[----:B------:R-:W-:Y:S02]  /*0fc0*/  IMAD.IADD R7, R7, 0x1, R8 ;  /* 0x0000000107077824 */ /* 0x000fe400078e0208 */
[----:B------:R-:W-:Y:S01]  /*0fd0*/  IMAD.MOV R6, RZ, RZ, -R6 ;  /* 0x000000ffff067224 */ /* 0x000fe200078e0a06 */
[----:B------:R-:W-:Y:S02]  /*0fe0*/  LEA R0, R0, UR4, 0x2 ;  /* 0x0000000400007c11 */ /* 0x000fe4000f8e10ff */
[----:B------:R-:W-:-:S07]  /*0ff0*/  LEA R7, R7, UR4, 0x2 ;  /* 0x0000000407077c11 */ /* 0x000fce000f8e10ff */
.L_x_24:
[----:B------:R-:W-:Y:S01]  /*1000*/  LDS R8, [R4] ;  /* 0x0000000004087984 */ /* 0x000fe20000000800 */
[----:B------:R-:W-:-:S03]  /*1010*/  VIADD R6, R6, 0x1 ;  /* 0x0000000106067836 */ /* 0x000fc60000000000 */
[----:B0--3--:R0:W-:Y:S02]  /*1020*/  LDS R9, [R7] ;  /* 0x0000000007097984 */ /* 0x0091e40000000800 */
[----:B------:R-:W-:Y:S02]  /*1030*/  ISETP.NE.AND P0, PT, R6, RZ, PT ;  /* 0x000000ff0600720c */ /* 0x000fe40003f05270 */
[----:B------:R3:W4:Y:S01]  /*1040*/  LDS R10, [R0] ;  /* 0x00000000000a7984 */ /* 0x0007220000000800 */
[----:B0-----:R-:W-:Y:S02]  /*1050*/  VIADD R7, R7, 0x4 ;  /* 0x0000000407077836 */ /* 0x001fe40000000000 */
[----:B---3--:R-:W-:Y:S01]  /*1060*/  IMAD R0, R5, 0x4, R0 ;  /* 0x0000000405007824 */ /* 0x008fe200078e0200 */
[----:B----4-:R-:W-:-:S05]  /*1070*/  VIADDMNMX R9, R10, R9, R8, PT ;  /* 0x000000090a097246 */ /* 0x010fca0003800108 */
[----:B------:R3:W-:Y:S01]  /*1080*/  STS [R4], R9 ;  /* 0x0000000904007388 */ /* 0x0007e20000000800 */
[----:B------:R-:W-:Y:S06]  /*1090*/  BAR.SYNC.DEFER_BLOCKING 0x0 ;  /* 0x0000000000007b1d */ /* 0x000fec0000010000 */
[----:B------:R-:W-:Y:S05]  /*10a0*/  @P0 BRA `(.L_x_24) ;  /* 0xfffffffc00d40947 */ /* 0x000fea000383ffff */
.L_x_23:
[----:B------:R-:W4:Y:S04]  /*10b0*/  LDS R5, [R4] ;  /* 0x0000000004057984 */ /* 0x000f280000000800 */
[----:B----4-:R-:W-:Y:S01]  /*10c0*/  STG.E desc[UR6][R2.64], R5 ;  /* 0x0000000502007986 */ /* 0x010fe2000c101906 */
[----:B------:R-:W-:Y:S05]  /*10d0*/  EXIT ;  /* 0x000000000000794d */ /* 0x000fea0003800000 */
.L_x_25:
        /* <DEDUP_REMOVED lines=10> */
.L_x_28:


//--------------------- .nv.shared._Z3FW3Piiiiii  --------------------------
	.section	.nv.shared._Z3FW3Piiiiii,"aw",@nobits
	.sectionflags	@""
	.align	16
	.zero		1024


//--------------------- .nv.shared.reserved.0     --------------------------
	.section	.nv.shared.reserved.0,"aw",@nobits
	.weak		__nv_reservedSMEM_offset_0_alias
	.size		__nv_reservedSMEM_offset_0_alias, 0, 64
	.other		__nv_reservedSMEM_offset_0_alias,@"STO_CUDA_RESERVED_SHARED STV_DEFAULT"
__nv_reservedSMEM_offset_0_alias:
	.zero		0
	.zero		64


//--------------------- .nv.shared._Z3FW2Piiii    --------------------------
	.section	.nv.shared._Z3FW2Piiii,"aw",@nobits
	.sectionflags	@""
	.align	16
	.zero		1024


//--------------------- .nv.shared._Z3FW1Piii     --------------------------
	.section	.nv.shared._Z3FW1Piii,"aw",@nobits
	.sectionflags	@""
	.align	16
	.zero		1024


//--------------------- .nv.constant0._Z3FW3Piiiiii --------------------------
	.section	.nv.constant0._Z3FW3Piiiiii,"a",@progbits
	.sectionflags	@""
	.align	4
.nv.constant0._Z3FW3Piiiiii:
	.zero		924


//--------------------- .nv.constant0._Z3FW2Piiii --------------------------
	.section	.nv.constant0._Z3FW2Piiii,"a",@progbits
	.sectionflags	@""
	.align	4
.nv.constant0._Z3FW2Piiii:
	.zero		916


//--------------------- .nv.constant0._Z3FW1Piii  --------------------------
	.section	.nv.constant0._Z3FW1Piii,"a",@progbits
	.sectionflags	@""
	.align	4
.nv.constant0._Z3FW1Piii:
	.zero		912


//--------------------- SYMBOLS --------------------------

	.type		.nv.reservedSmem.offset0,@object
	.size		.nv.reservedSmem.offset0,0x4
	.type		.nv.reservedSmem.cap,@object
	.size		.nv.reservedSmem.cap,0x4
